	.headerflags	@"EF_CUDA_TEXMODE_UNIFIED EF_CUDA_64BIT_ADDRESS EF_CUDA_SM89 EF_CUDA_VIRTUAL_SM(EF_CUDA_SM89)"
	.elftype	@"ET_EXEC"


//--------------------- .nv.info                  --------------------------
	.section	.nv.info,"",@"SHT_CUDA_INFO"
	.align	4


	//----- nvinfo : EIATTR_REGCOUNT
	.align		4
        /*0000*/ 	.byte	0x04, 0x2f
        /*0002*/ 	.short	(.L_2 - .L_1)
	.align		4
.L_1:
        /*0004*/ 	.word	index@(triton__0d1d2d3d4d5d6d7d8d9d10de11de)
        /*0008*/ 	.word	0x00000030


	//----- nvinfo : EIATTR_MAX_STACK_SIZE
	.align		4
.L_2:
        /*000c*/ 	.byte	0x04, 0x23
        /*000e*/ 	.short	(.L_4 - .L_3)
	.align		4
.L_3:
        /*0010*/ 	.word	index@(triton__0d1d2d3d4d5d6d7d8d9d10de11de)
        /*0014*/ 	.word	0x00000000


	//----- nvinfo : EIATTR_MIN_STACK_SIZE
	.align		4
.L_4:
        /*0018*/ 	.byte	0x04, 0x12
        /*001a*/ 	.short	(.L_6 - .L_5)
	.align		4
.L_5:
        /*001c*/ 	.word	index@(triton__0d1d2d3d4d5d6d7d8d9d10de11de)
        /*0020*/ 	.word	0x00000000


	//----- nvinfo : EIATTR_FRAME_SIZE
	.align		4
.L_6:
        /*0024*/ 	.byte	0x04, 0x11
        /*0026*/ 	.short	(.L_8 - .L_7)
	.align		4
.L_7:
        /*0028*/ 	.word	index@(triton__0d1d2d3d4d5d6d7d8d9d10de11de)
        /*002c*/ 	.word	0x00000000
.L_8:


//--------------------- .nv.info.triton__0d1d2d3d4d5d6d7d8d9d10de11de --------------------------
	.section	.nv.info.triton__0d1d2d3d4d5d6d7d8d9d10de11de,"",@"SHT_CUDA_INFO"
	.align	4


	//----- nvinfo : EIATTR_CUDA_API_VERSION
	.align		4
        /*0000*/ 	.byte	0x04, 0x37
        /*0002*/ 	.short	(.L_10 - .L_9)
.L_9:
        /*0004*/ 	.word	0x0000007b


	//----- nvinfo : EIATTR_PARAM_CBANK
	.align		4
.L_10:
        /*0008*/ 	.byte	0x04, 0x0a
        /*000a*/ 	.short	(.L_12 - .L_11)
	.align		4
.L_11:
        /*000c*/ 	.word	index@(.nv.constant0.triton__0d1d2d3d4d5d6d7d8d9d10de11de)
        /*0010*/ 	.short	0x0160
        /*0012*/ 	.short	0x0058


	//----- nvinfo : EIATTR_CBANK_PARAM_SIZE
	.align		4
.L_12:
        /*0014*/ 	.byte	0x03, 0x19
        /*0016*/ 	.short	0x0058


	//----- nvinfo : EIATTR_KPARAM_INFO
	.align		4
        /*0018*/ 	.byte	0x04, 0x17
        /*001a*/ 	.short	(.L_14 - .L_13)
.L_13:
        /*001c*/ 	.word	0x00000000
        /*0020*/ 	.short	0x000b
        /*0022*/ 	.short	0x0054
        /*0024*/ 	.byte	0x00, 0xf0, 0x11, 0x00


	//----- nvinfo : EIATTR_KPARAM_INFO
	.align		4
.L_14:
        /*0028*/ 	.byte	0x04, 0x17
        /*002a*/ 	.short	(.L_16 - .L_15)
.L_15:
        /*002c*/ 	.word	0x00000000
        /*0030*/ 	.short	0x000a
        /*0032*/ 	.short	0x0050
        /*0034*/ 	.byte	0x00, 0xf0, 0x11, 0x00


	//----- nvinfo : EIATTR_KPARAM_INFO
	.align		4
.L_16:
        /*0038*/ 	.byte	0x04, 0x17
        /*003a*/ 	.short	(.L_18 - .L_17)
.L_17:
        /*003c*/ 	.word	0x00000000
        /*0040*/ 	.short	0x0009
        /*0042*/ 	.short	0x0048
        /*0044*/ 	.byte	0x00, 0xf0, 0x21, 0x00


	//----- nvinfo : EIATTR_KPARAM_INFO
	.align		4
.L_18:
        /*0048*/ 	.byte	0x04, 0x17
        /*004a*/ 	.short	(.L_20 - .L_19)
.L_19:
        /*004c*/ 	.word	0x00000000
        /*0050*/ 	.short	0x0008
        /*0052*/ 	.short	0x0040
        /*0054*/ 	.byte	0x00, 0xf0, 0x21, 0x00


	//----- nvinfo : EIATTR_KPARAM_INFO
	.align		4
.L_20:
        /*0058*/ 	.byte	0x04, 0x17
        /*005a*/ 	.short	(.L_22 - .L_21)
.L_21:
        /*005c*/ 	.word	0x00000000
        /*0060*/ 	.short	0x0007
        /*0062*/ 	.short	0x0038
        /*0064*/ 	.byte	0x00, 0xf0, 0x21, 0x00


	//----- nvinfo : EIATTR_KPARAM_INFO
	.align		4
.L_22:
        /*0068*/ 	.byte	0x04, 0x17
        /*006a*/ 	.short	(.L_24 - .L_23)
.L_23:
        /*006c*/ 	.word	0x00000000
        /*0070*/ 	.short	0x0006
        /*0072*/ 	.short	0x0030
        /*0074*/ 	.byte	0x00, 0xf0, 0x21, 0x00


	//----- nvinfo : EIATTR_KPARAM_INFO
	.align		4
.L_24:
        /*0078*/ 	.byte	0x04, 0x17
        /*007a*/ 	.short	(.L_26 - .L_25)
.L_25:
        /*007c*/ 	.word	0x00000000
        /*0080*/ 	.short	0x0005
        /*0082*/ 	.short	0x0028
        /*0084*/ 	.byte	0x00, 0xf0, 0x21, 0x00


	//----- nvinfo : EIATTR_KPARAM_INFO
	.align		4
.L_26:
        /*0088*/ 	.byte	0x04, 0x17
        /*008a*/ 	.short	(.L_28 - .L_27)
.L_27:
        /*008c*/ 	.word	0x00000000
        /*0090*/ 	.short	0x0004
        /*0092*/ 	.short	0x0020
        /*0094*/ 	.byte	0x00, 0xf0, 0x21, 0x00


	//----- nvinfo : EIATTR_KPARAM_INFO
	.align		4
.L_28:
        /*0098*/ 	.byte	0x04, 0x17
        /*009a*/ 	.short	(.L_30 - .L_29)
.L_29:
        /*009c*/ 	.word	0x00000000
        /*00a0*/ 	.short	0x0003
        /*00a2*/ 	.short	0x0018
        /*00a4*/ 	.byte	0x00, 0xf0, 0x21, 0x00


	//----- nvinfo : EIATTR_KPARAM_INFO
	.align		4
.L_30:
        /*00a8*/ 	.byte	0x04, 0x17
        /*00aa*/ 	.short	(.L_32 - .L_31)
.L_31:
        /*00ac*/ 	.word	0x00000000
        /*00b0*/ 	.short	0x0002
        /*00b2*/ 	.short	0x0010
        /*00b4*/ 	.byte	0x00, 0xf0, 0x21, 0x00


	//----- nvinfo : EIATTR_KPARAM_INFO
	.align		4
.L_32:
        /*00b8*/ 	.byte	0x04, 0x17
        /*00ba*/ 	.short	(.L_34 - .L_33)
.L_33:
        /*00bc*/ 	.word	0x00000000
        /*00c0*/ 	.short	0x0001
        /*00c2*/ 	.short	0x0008
        /*00c4*/ 	.byte	0x00, 0xf0, 0x21, 0x00


	//----- nvinfo : EIATTR_KPARAM_INFO
	.align		4
.L_34:
        /*00c8*/ 	.byte	0x04, 0x17
        /*00ca*/ 	.short	(.L_36 - .L_35)
.L_35:
        /*00cc*/ 	.word	0x00000000
        /*00d0*/ 	.short	0x0000
        /*00d2*/ 	.short	0x0000
        /*00d4*/ 	.byte	0x00, 0xf0, 0x21, 0x00


	//----- nvinfo : EIATTR_MAXREG_COUNT
	.align		4
.L_36:
        /*00d8*/ 	.byte	0x03, 0x1b
        /*00da*/ 	.short	0x00ff


	//----- nvinfo : EIATTR_COOP_GROUP_MASK_REGIDS
	.align		4
        /*00dc*/ 	.byte	0x04, 0x29
        /*00de*/ 	.short	(.L_38 - .L_37)


	//   ....[0]....
.L_37:
        /*00e0*/ 	.word	0xffffffff


	//   ....[1]....
        /*00e4*/ 	.word	0xffffffff


	//   ....[2]....
        /*00e8*/ 	.word	0xffffffff


	//   ....[3]....
        /*00ec*/ 	.word	0xffffffff


	//   ....[4]....
        /*00f0*/ 	.word	0xffffffff


	//   ....[5]....
        /*00f4*/ 	.word	0xffffffff


	//   ....[6]....
        /*00f8*/ 	.word	0xffffffff


	//   ....[7]....
        /*00fc*/ 	.word	0xffffffff


	//   ....[8]....
        /*0100*/ 	.word	0xffffffff


	//   ....[9]....
        /*0104*/ 	.word	0xffffffff


	//   ....[10]....
        /*0108*/ 	.word	0xffffffff


	//   ....[11]....
        /*010c*/ 	.word	0xffffffff


	//   ....[12]....
        /*0110*/ 	.word	0xffffffff


	//   ....[13]....
        /*0114*/ 	.word	0xffffffff


	//   ....[14]....
        /*0118*/ 	.word	0xffffffff


	//   ....[15]....
        /*011c*/ 	.word	0xffffffff


	//----- nvinfo : EIATTR_COOP_GROUP_INSTR_OFFSETS
	.align		4
.L_38:
        /*0120*/ 	.byte	0x04, 0x28
        /*0122*/ 	.short	(.L_40 - .L_39)


	//   ....[0]....
.L_39:
        /*0124*/ 	.word	0x00000540


	//   ....[1]....
        /*0128*/ 	.word	0x00000560


	//   ....[2]....
        /*012c*/ 	.word	0x00000580


	//   ....[3]....
        /*0130*/ 	.word	0x000005a0


	//   ....[4]....
        /*0134*/ 	.word	0x000005c0


	//   ....[5]....
        /*0138*/ 	.word	0x00000620


	//   ....[6]....
        /*013c*/ 	.word	0x00000640


	//   ....[7]....
        /*0140*/ 	.word	0x00000660


	//   ....[8]....
        /*0144*/ 	.word	0x00001510


	//   ....[9]....
        /*0148*/ 	.word	0x00001540


	//   ....[10]....
        /*014c*/ 	.word	0x00001560


	//   ....[11]....
        /*0150*/ 	.word	0x00001580


	//   ....[12]....
        /*0154*/ 	.word	0x000015a0


	//   ....[13]....
        /*0158*/ 	.word	0x000015f0


	//   ....[14]....
        /*015c*/ 	.word	0x00001610


	//   ....[15]....
        /*0160*/ 	.word	0x00001640


	//----- nvinfo : EIATTR_EXIT_INSTR_OFFSETS
	.align		4
.L_40:
        /*0164*/ 	.byte	0x04, 0x1c
        /*0166*/ 	.short	(.L_42 - .L_41)


	//   ....[0]....
.L_41:
        /*0168*/ 	.word	0x00001e30


	//   ....[1]....
        /*016c*/ 	.word	0x00001e50


	//----- nvinfo : EIATTR_MAX_THREADS
	.align		4
.L_42:
        /*0170*/ 	.byte	0x04, 0x05
        /*0172*/ 	.short	(.L_44 - .L_43)
.L_43:
        /*0174*/ 	.word	0x00000100
        /*0178*/ 	.word	0x00000001
        /*017c*/ 	.word	0x00000001
.L_44:


//--------------------- .nv.rel.action            --------------------------
	.section	.nv.rel.action,"",@"SHT_CUDA_RELOCINFO"
	.align	8
	.sectionentsize	8
        /*0000*/ 	.byte	0x73, 0x00, 0x00, 0x00, 0x00, 0x00, 0x00, 0x00, 0x00, 0x00, 0x00, 0x11, 0x25, 0x00, 0x05, 0x36


//--------------------- .nv.constant0.triton__0d1d2d3d4d5d6d7d8d9d10de11de --------------------------
	.section	.nv.constant0.triton__0d1d2d3d4d5d6d7d8d9d10de11de,"a",@progbits
	.align	4
.nv.constant0.triton__0d1d2d3d4d5d6d7d8d9d10de11de:
	.zero		440


//--------------------- .text.triton__0d1d2d3d4d5d6d7d8d9d10de11de --------------------------
	.section	.text.triton__0d1d2d3d4d5d6d7d8d9d10de11de,"ax",@progbits
	.sectionflags	@"SHF_BARRIERS=1"
	.sectioninfo	@"SHI_REGISTERS=48"
	.align	128
        .global         triton__0d1d2d3d4d5d6d7d8d9d10de11de
        .type           triton__0d1d2d3d4d5d6d7d8d9d10de11de,@function
        .size           triton__0d1d2d3d4d5d6d7d8d9d10de11de,(.L_x_2 - triton__0d1d2d3d4d5d6d7d8d9d10de11de)
        .other          triton__0d1d2d3d4d5d6d7d8d9d10de11de,@"STO_CUDA_ENTRY STV_DEFAULT"
triton__0d1d2d3d4d5d6d7d8d9d10de11de:
.text.triton__0d1d2d3d4d5d6d7d8d9d10de11de:
[----:B------:R-:W-:-:S02]  /*0000*/  MOV R1, c[0x0][0x28] ;  /* 0x00000a0000017a02 */ /* 0x000fc40000000f00 */
[----:B------:R-:W0:Y:S01]  /*0010*/  S2R R2, SR_TID.X ;  /* 0x0000000000027919 */ /* 0x000e220000002100 */
[----:B------:R-:W-:Y:S01]  /*0020*/  MOV R7, 0x2 ;  /* 0x0000000200077802 */ /* 0x000fe20000000f00 */
[----:B------:R-:W-:Y:S01]  /*0030*/  CS2R R8, SRZ ;  /* 0x0000000000087805 */ /* 0x000fe2000001ff00 */
[----:B------:R-:W-:Y:S01]  /*0040*/  CS2R R10, SRZ ;  /* 0x00000000000a7805 */ /* 0x000fe2000001ff00 */
[----:B------:R-:W1:Y:S01]  /*0050*/  S2R R0, SR_CTAID.X ;  /* 0x0000000000007919 */ /* 0x000e620000002500 */
[----:B------:R-:W-:Y:S01]  /*0060*/  ULDC.64 UR6, c[0x0][0x118] ;  /* 0x0000460000067ab9 */ /* 0x000fe20000000a00 */
[----:B0-----:R-:W-:-:S04]  /*0070*/  LOP3.LUT R38, R2, 0xff, RZ, 0xc0, !PT ;  /* 0x000000ff02267812 */ /* 0x001fc800078ec0ff */
[----:B------:R-:W-:-:S04]  /*0080*/  SHF.L.U32 R37, R38, 0x3, RZ ;  /* 0x0000000326257819 */ /* 0x000fc800000006ff */
[----:B------:R-:W-:Y:S01]  /*0090*/  IADD3 R4, R37, 0x800, RZ ;  /* 0x0000080025047810 */ /* 0x000fe20007ffe0ff */
[----:B-1----:R-:W-:-:S03]  /*00a0*/  IMAD R6, R0, 0x900, R37 ;  /* 0x0000090000067824 */ /* 0x002fc600078e0225 */
[----:B------:R-:W-:Y:S02]  /*00b0*/  ISETP.GE.U32.AND P1, PT, R4, 0x900, PT ;  /* 0x000009000400780c */ /* 0x000fe40003f26070 */
[----:B------:R-:W-:-:S05]  /*00c0*/  IADD3 R12, R6, 0x800, RZ ;  /* 0x00000800060c7810 */ /* 0x000fca0007ffe0ff */
[----:B------:R-:W-:-:S04]  /*00d0*/  IMAD.WIDE R12, R12, R7, c[0x0][0x178] ;  /* 0x00005e000c0c7625 */ /* 0x000fc800078e0207 */
[----:B------:R-:W-:Y:S02]  /*00e0*/  IMAD.WIDE R6, R6, R7, c[0x0][0x178] ;  /* 0x00005e0006067625 */ /* 0x000fe400078e0207 */
[----:B------:R-:W2:Y:S04]  /*00f0*/  @!P1 LDG.E.EL.128 R8, [R12.64] ;  /* 0x000000060c089981 */ /* 0x000ea8000c2e1d00 */
[----:B------:R-:W3:Y:S01]  /*0100*/  LDG.E.EL.128 R4, [R6.64] ;  /* 0x0000000606047981 */ /* 0x000ee2000c2e1d00 */
[C---:B------:R-:W-:Y:S02]  /*0110*/  LOP3.LUT P2, RZ, R2.reuse, 0x1f, RZ, 0xc0, !PT ;  /* 0x0000001f02ff7812 */ /* 0x040fe4000784c0ff */
[C---:B------:R-:W-:Y:S02]  /*0120*/  ISETP.GE.AND P3, PT, R2.reuse, 0x8, PT ;  /* 0x000000080200780c */ /* 0x040fe40003f66270 */
[----:B------:R-:W-:-:S02]  /*0130*/  LOP3.LUT P0, RZ, R2, 0x7, RZ, 0xc0, !PT ;  /* 0x0000000702ff7812 */ /* 0x000fc4000780c0ff */
[----:B------:R-:W-:Y:S02]  /*0140*/  MOV R36, 0x39e38e39 ;  /* 0x39e38e3900247802 */ /* 0x000fe40000000f00 */
[----:B------:R-:W-:Y:S02]  /*0150*/  ISETP.LT.AND P0, PT, R2, 0x8, !P0 ;  /* 0x000000080200780c */ /* 0x000fe40004701270 */
[----:B------:R-:W-:Y:S02]  /*0160*/  ISETP.NE.AND P4, PT, R38, RZ, PT ;  /* 0x000000ff2600720c */ /* 0x000fe40003f85270 */
[----:B--2---:R-:W-:Y:S02]  /*0170*/  SEL R15, R8, RZ, !P1 ;  /* 0x000000ff080f7207 */ /* 0x004fe40004800000 */
[----:B------:R-:W-:Y:S02]  /*0180*/  SEL R17, R10, RZ, !P1 ;  /* 0x000000ff0a117207 */ /* 0x000fe40004800000 */
[----:B---3--:R-:W-:-:S02]  /*0190*/  PRMT R8, R4, 0x7632, R8 ;  /* 0x0000763204087816 */ /* 0x008fc40000000008 */
[----:B------:R-:W-:Y:S02]  /*01a0*/  SHF.L.U32 R10, R4, 0x10, RZ ;  /* 0x00000010040a7819 */ /* 0x000fe400000006ff */
[----:B------:R-:W-:Y:S02]  /*01b0*/  PRMT R4, R15, 0x7632, R4 ;  /* 0x000076320f047816 */ /* 0x000fe40000000004 */
[----:B------:R-:W-:Y:S02]  /*01c0*/  SEL R16, R9, RZ, !P1 ;  /* 0x000000ff09107207 */ /* 0x000fe40004800000 */
[----:B------:R-:W-:Y:S02]  /*01d0*/  SHF.L.U32 R15, R15, 0x10, RZ ;  /* 0x000000100f0f7819 */ /* 0x000fe400000006ff */
[----:B------:R-:W-:Y:S02]  /*01e0*/  SHF.L.U32 R13, R4, 0x10, RZ ;  /* 0x00000010040d7819 */ /* 0x000fe400000006ff */
[C---:B------:R-:W-:Y:S01]  /*01f0*/  PRMT R12, R16.reuse, 0x7632, R12 ;  /* 0x00007632100c7816 */ /* 0x040fe2000000000c */
[----:B------:R-:W-:Y:S01]  /*0200*/  FMUL R15, R15, R15 ;  /* 0x0000000f0f0f7220 */ /* 0x000fe20000400000 */
[----:B------:R-:W-:Y:S01]  /*0210*/  SHF.L.U32 R16, R16, 0x10, RZ ;  /* 0x0000001010107819 */ /* 0x000fe200000006ff */
[----:B------:R-:W-:Y:S01]  /*0220*/  FMUL R13, R13, R13 ;  /* 0x0000000d0d0d7220 */ /* 0x000fe20000400000 */
[----:B------:R-:W-:-:S02]  /*0230*/  SHF.L.U32 R12, R12, 0x10, RZ ;  /* 0x000000100c0c7819 */ /* 0x000fc400000006ff */
[----:B------:R-:W-:Y:S01]  /*0240*/  FSEL R15, R15, -RZ, !P1 ;  /* 0x800000ff0f0f7208 */ /* 0x000fe20004800000 */
[----:B------:R-:W-:Y:S01]  /*0250*/  FMUL R16, R16, R16 ;  /* 0x0000001010107220 */ /* 0x000fe20000400000 */
[----:B------:R-:W-:Y:S01]  /*0260*/  SHF.L.U32 R8, R8, 0x10, RZ ;  /* 0x0000001008087819 */ /* 0x000fe200000006ff */
[----:B------:R-:W-:Y:S01]  /*0270*/  FMUL R12, R12, R12 ;  /* 0x0000000c0c0c7220 */ /* 0x000fe20000400000 */
[----:B------:R-:W-:Y:S01]  /*0280*/  FSEL R13, R13, -RZ, !P1 ;  /* 0x800000ff0d0d7208 */ /* 0x000fe20004800000 */
[----:B------:R-:W-:Y:S01]  /*0290*/  FFMA R15, R10, R10, R15 ;  /* 0x0000000a0a0f7223 */ /* 0x000fe2000000000f */
[----:B------:R-:W-:Y:S02]  /*02a0*/  PRMT R9, R5, 0x7632, R9 ;  /* 0x0000763205097816 */ /* 0x000fe40000000009 */
[----:B------:R-:W-:Y:S01]  /*02b0*/  FSEL R12, R12, -RZ, !P1 ;  /* 0x800000ff0c0c7208 */ /* 0x000fe20004800000 */
[----:B------:R-:W-:Y:S01]  /*02c0*/  FFMA R10, R8, R8, R13 ;  /* 0x00000008080a7223 */ /* 0x000fe2000000000d */
[----:B------:R-:W-:-:S02]  /*02d0*/  SHF.L.U32 R9, R9, 0x10, RZ ;  /* 0x0000001009097819 */ /* 0x000fc400000006ff */
[----:B------:R-:W-:Y:S01]  /*02e0*/  PRMT R8, R17, 0x7632, R8 ;  /* 0x0000763211087816 */ /* 0x000fe20000000008 */
[----:B------:R-:W-:Y:S01]  /*02f0*/  FADD R10, R15, R10 ;  /* 0x0000000a0f0a7221 */ /* 0x000fe20000000000 */
[----:B------:R-:W-:Y:S01]  /*0300*/  SHF.L.U32 R17, R17, 0x10, RZ ;  /* 0x0000001011117819 */ /* 0x000fe200000006ff */
[----:B------:R-:W-:Y:S01]  /*0310*/  FFMA R12, R9, R9, R12 ;  /* 0x00000009090c7223 */ /* 0x000fe2000000000c */
[----:B------:R-:W-:Y:S02]  /*0320*/  SHF.L.U32 R14, R5, 0x10, RZ ;  /* 0x00000010050e7819 */ /* 0x000fe400000006ff */
[----:B------:R-:W-:Y:S01]  /*0330*/  FSEL R13, R16, -RZ, !P1 ;  /* 0x800000ff100d7208 */ /* 0x000fe20004800000 */
[----:B------:R-:W-:Y:S01]  /*0340*/  FMUL R17, R17, R17 ;  /* 0x0000001111117220 */ /* 0x000fe20000400000 */
[----:B------:R-:W-:Y:S02]  /*0350*/  SEL R11, R11, RZ, !P1 ;  /* 0x000000ff0b0b7207 */ /* 0x000fe40004800000 */
[----:B------:R-:W-:Y:S01]  /*0360*/  SHF.L.U32 R9, R8, 0x10, RZ ;  /* 0x0000001008097819 */ /* 0x000fe200000006ff */
[----:B------:R-:W-:Y:S01]  /*0370*/  FFMA R13, R14, R14, R13 ;  /* 0x0000000e0e0d7223 */ /* 0x000fe2000000000d */
[C---:B------:R-:W-:Y:S01]  /*0380*/  PRMT R8, R11.reuse, 0x7632, R8 ;  /* 0x000076320b087816 */ /* 0x040fe20000000008 */
[----:B------:R-:W-:Y:S01]  /*0390*/  IMAD.U32 R11, R11, 0x10000, RZ ;  /* 0x000100000b0b7824 */ /* 0x000fe200078e00ff */
[C---:B------:R-:W-:Y:S01]  /*03a0*/  PRMT R5, R6.reuse, 0x7632, R5 ;  /* 0x0000763206057816 */ /* 0x040fe20000000005 */
[----:B------:R-:W-:Y:S01]  /*03b0*/  FMUL R9, R9, R9 ;  /* 0x0000000909097220 */ /* 0x000fe20000400000 */
[----:B------:R-:W-:Y:S01]  /*03c0*/  SHF.L.U32 R6, R6, 0x10, RZ ;  /* 0x0000001006067819 */ /* 0x000fe200000006ff */
[----:B------:R-:W-:Y:S01]  /*03d0*/  FADD R13, R13, R10 ;  /* 0x0000000a0d0d7221 */ /* 0x000fe20000000000 */
[----:B------:R-:W-:Y:S01]  /*03e0*/  FSEL R17, R17, -RZ, !P1 ;  /* 0x800000ff11117208 */ /* 0x000fe20004800000 */
[----:B------:R-:W-:Y:S01]  /*03f0*/  FMUL R11, R11, R11 ;  /* 0x0000000b0b0b7220 */ /* 0x000fe20000400000 */
[----:B------:R-:W-:Y:S01]  /*0400*/  SHF.L.U32 R8, R8, 0x10, RZ ;  /* 0x0000001008087819 */ /* 0x000fe200000006ff */
[----:B------:R-:W-:Y:S01]  /*0410*/  FADD R12, R12, R13 ;  /* 0x0000000d0c0c7221 */ /* 0x000fe20000000000 */
[----:B------:R-:W-:Y:S01]  /*0420*/  SHF.L.U32 R5, R5, 0x10, RZ ;  /* 0x0000001005057819 */ /* 0x000fe200000006ff */
[----:B------:R-:W-:Y:S01]  /*0430*/  FFMA R17, R6, R6, R17 ;  /* 0x0000000606117223 */ /* 0x000fe20000000011 */
[----:B------:R-:W-:Y:S01]  /*0440*/  FSEL R10, R9, -RZ, !P1 ;  /* 0x800000ff090a7208 */ /* 0x000fe20004800000 */
[----:B------:R-:W-:Y:S01]  /*0450*/  FMUL R8, R8, R8 ;  /* 0x0000000808087220 */ /* 0x000fe20000400000 */
[----:B------:R-:W-:Y:S01]  /*0460*/  PRMT R4, R7, 0x7632, R4 ;  /* 0x0000763207047816 */ /* 0x000fe20000000004 */
[----:B------:R-:W-:Y:S01]  /*0470*/  FADD R17, R17, R12 ;  /* 0x0000000c11117221 */ /* 0x000fe20000000000 */
[----:B------:R-:W-:Y:S01]  /*0480*/  SHF.L.U32 R7, R7, 0x10, RZ ;  /* 0x0000001007077819 */ /* 0x000fe200000006ff */
[----:B------:R-:W-:Y:S01]  /*0490*/  FFMA R10, R5, R5, R10 ;  /* 0x00000005050a7223 */ /* 0x000fe2000000000a */
[----:B------:R-:W-:-:S02]  /*04a0*/  FSEL R6, R11, -RZ, !P1 ;  /* 0x800000ff0b067208 */ /* 0x000fc40004800000 */
[----:B------:R-:W-:Y:S01]  /*04b0*/  SHF.L.U32 R4, R4, 0x10, RZ ;  /* 0x0000001004047819 */ /* 0x000fe200000006ff */
[----:B------:R-:W-:Y:S01]  /*04c0*/  FADD R17, R10, R17 ;  /* 0x000000110a117221 */ /* 0x000fe20000000000 */
[----:B------:R-:W-:Y:S01]  /*04d0*/  FSEL R5, R8, -RZ, !P1 ;  /* 0x800000ff08057208 */ /* 0x000fe20004800000 */
[----:B------:R-:W-:Y:S01]  /*04e0*/  FFMA R6, R7, R7, R6 ;  /* 0x0000000707067223 */ /* 0x000fe20000000006 */
[----:B------:R-:W-:-:S03]  /*04f0*/  SHF.R.U32.HI R10, RZ, 0x3, R2 ;  /* 0x00000003ff0a7819 */ /* 0x000fc60000011602 */
[----:B------:R-:W-:Y:S01]  /*0500*/  FFMA R5, R4, R4, R5 ;  /* 0x0000000404057223 */ /* 0x000fe20000000005 */
[----:B------:R-:W-:Y:S01]  /*0510*/  FADD R6, R6, R17 ;  /* 0x0000001106067221 */ /* 0x000fe20000000000 */
[----:B------:R-:W-:-:S03]  /*0520*/  LOP3.LUT R10, R10, 0x1c, RZ, 0xc0, !PT ;  /* 0x0000001c0a0a7812 */ /* 0x000fc600078ec0ff */
[----:B------:R-:W-:-:S05]  /*0530*/  FADD R5, R5, R6 ;  /* 0x0000000605057221 */ /* 0x000fca0000000000 */
[----:B------:R-:W0:Y:S02]  /*0540*/  SHFL.BFLY PT, R4, R5, 0x10, 0x1f ;  /* 0x0e001f0005047f89 */ /* 0x000e2400000e0000 */
[----:B0-----:R-:W-:-:S05]  /*0550*/  FADD R4, R5, R4 ;  /* 0x0000000405047221 */ /* 0x001fca0000000000 */
[----:B------:R-:W0:Y:S02]  /*0560*/  SHFL.BFLY PT, R7, R4, 0x8, 0x1f ;  /* 0x0d001f0004077f89 */ /* 0x000e2400000e0000 */
[----:B0-----:R-:W-:-:S05]  /*0570*/  FADD R7, R4, R7 ;  /* 0x0000000704077221 */ /* 0x001fca0000000000 */
[----:B------:R-:W0:Y:S02]  /*0580*/  SHFL.BFLY PT, R6, R7, 0x4, 0x1f ;  /* 0x0c801f0007067f89 */ /* 0x000e2400000e0000 */
[----:B0-----:R-:W-:-:S05]  /*0590*/  FADD R6, R7, R6 ;  /* 0x0000000607067221 */ /* 0x001fca0000000000 */
[----:B------:R-:W0:Y:S02]  /*05a0*/  SHFL.BFLY PT, R9, R6, 0x2, 0x1f ;  /* 0x0c401f0006097f89 */ /* 0x000e2400000e0000 */
[----:B0-----:R-:W-:-:S05]  /*05b0*/  FADD R9, R6, R9 ;  /* 0x0000000906097221 */ /* 0x001fca0000000000 */
[----:B------:R-:W0:Y:S02]  /*05c0*/  SHFL.BFLY PT, R8, R9, 0x1, 0x1f ;  /* 0x0c201f0009087f89 */ /* 0x000e2400000e0000 */
[----:B0-----:R-:W-:Y:S01]  /*05d0*/  FADD R11, R9, R8 ;  /* 0x00000008090b7221 */ /* 0x001fe20000000000 */
[----:B------:R-:W-:-:S04]  /*05e0*/  MOV R9, 0x4 ;  /* 0x0000000400097802 */ /* 0x000fc80000000f00 */
[----:B------:R-:W-:Y:S04]  /*05f0*/  @!P2 STS [R10], R11 ;  /* 0x0000000b0a00a388 */ /* 0x000fe80000000800 */
[----:B------:R-:W-:Y:S06]  /*0600*/  BAR.SYNC 0x0 ;  /* 0x0000000000007b1d */ /* 0x000fec0000000000 */
[----:B------:R-:W0:Y:S04]  /*0610*/  @!P3 LDS R3, [R2.X4] ;  /* 0x000000000203b984 */ /* 0x000e280000004800 */
[----:B0-----:R-:W0:Y:S02]  /*0620*/  SHFL.BFLY PT, R4, R3, 0x4, 0x1f ;  /* 0x0c801f0003047f89 */ /* 0x001e2400000e0000 */
[----:B0-----:R-:W-:-:S05]  /*0630*/  FADD R4, R3, R4 ;  /* 0x0000000403047221 */ /* 0x001fca0000000000 */
[----:B------:R-:W0:Y:S02]  /*0640*/  SHFL.BFLY PT, R5, R4, 0x2, 0x1f ;  /* 0x0c401f0004057f89 */ /* 0x000e2400000e0000 */
[----:B0-----:R-:W-:-:S05]  /*0650*/  FADD R5, R4, R5 ;  /* 0x0000000504057221 */ /* 0x001fca0000000000 */
[----:B------:R-:W0:Y:S02]  /*0660*/  SHFL.BFLY PT, R6, R5, 0x1, 0x1f ;  /* 0x0c201f0005067f89 */ /* 0x000e2400000e0000 */
[----:B0-----:R-:W-:Y:S01]  /*0670*/  FADD R7, R5, R6 ;  /* 0x0000000605077221 */ /* 0x001fe20000000000 */
[----:B------:R-:W-:-:S04]  /*0680*/  IMAD.WIDE R4, R0, R9, c[0x0][0x160] ;  /* 0x0000580000047625 */ /* 0x000fc800078e0209 */
[----:B------:R-:W-:Y:S01]  /*0690*/  @P0 STS [R2.X4], R7 ;  /* 0x0000000702000388 */ /* 0x000fe20000004800 */
[----:B------:R-:W-:-:S03]  /*06a0*/  IMAD.WIDE R8, R0, R9, c[0x0][0x190] ;  /* 0x0000640000087625 */ /* 0x000fc600078e0209 */
[----:B------:R-:W-:Y:S06]  /*06b0*/  BAR.SYNC 0x0 ;  /* 0x0000000000007b1d */ /* 0x000fec0000000000 */
[----:B------:R-:W0:Y:S04]  /*06c0*/  LDS R6, [RZ] ;  /* 0x00000000ff067984 */ /* 0x000e280000000800 */
[----:B------:R-:W-:Y:S06]  /*06d0*/  BAR.SYNC 0x0 ;  /* 0x0000000000007b1d */ /* 0x000fec0000000000 */
[----:B0-----:R-:W-:Y:S04]  /*06e0*/  STS [RZ], R6 ;  /* 0x00000006ff007388 */ /* 0x001fe80000000800 */
[----:B------:R-:W-:Y:S06]  /*06f0*/  BAR.SYNC 0x0 ;  /* 0x0000000000007b1d */ /* 0x000fec0000000000 */
[----:B------:R-:W0:Y:S02]  /*0700*/  LDS R3, [RZ] ;  /* 0x00000000ff037984 */ /* 0x000e240000000800 */
[----:B0-----:R-:W-:-:S04]  /*0710*/  FFMA R3, R3, R36, 9.9999997473787516356e-06 ;  /* 0x3727c5ac03037423 */ /* 0x001fc80000000024 */
[----:B------:R-:W0:Y:S01]  /*0720*/  MUFU.RSQ R11, R3 ;  /* 0x00000003000b7308 */ /* 0x000e220000001400 */
[----:B------:R-:W-:Y:S06]  /*0730*/  BAR.SYNC 0x0 ;  /* 0x0000000000007b1d */ /* 0x000fec0000000000 */
[----:B0-----:R0:W-:Y:S04]  /*0740*/  @!P4 STG.E [R4.64], R11 ;  /* 0x0000000b0400c986 */ /* 0x0011e8000c101906 */
[----:B------:R1:W5:Y:S01]  /*0750*/  LDG.E.EL R35, [R8.64] ;  /* 0x0000000608237981 */ /* 0x000362000c2e1900 */
[----:B------:R-:W-:Y:S01]  /*0760*/  FFMA R36, R6, R36, 9.9999997473787516356e-06 ;  /* 0x3727c5ac06247423 */ /* 0x000fe20000000024 */
[----:B------:R-:W-:Y:S01]  /*0770*/  MOV R34, RZ ;  /* 0x000000ff00227202 */ /* 0x000fe20000000f00 */
[----:B------:R-:W-:Y:S01]  /*0780*/  CS2R R32, SRZ ;  /* 0x0000000000207805 */ /* 0x000fe2000001ff00 */
[----:B------:R-:W-:Y:S01]  /*0790*/  MOV R7, RZ ;  /* 0x000000ff00077202 */ /* 0x000fe20000000f00 */
[----:B------:R-:W-:Y:S01]  /*07a0*/  CS2R R2, SRZ ;  /* 0x0000000000027805 */ /* 0x000fe2000001ff00 */
[----:B------:R-:W-:Y:S01]  /*07b0*/  UPLOP3.LUT UP0, UPT, UPT, UPT, UPT, 0x80, 0x0 ;  /* 0x000000000000789c */ /* 0x000fe20003f0f070 */
[----:B------:R-:W2:Y:S01]  /*07c0*/  MUFU.RSQ R36, R36 ;  /* 0x0000002400247308 */ /* 0x000ea20000001400 */
[----:B0-----:R-:W-:Y:S01]  /*07d0*/  CS2R R4, SRZ ;  /* 0x0000000000047805 */ /* 0x001fe2000001ff00 */
[----:B------:R-:W-:-:S06]  /*07e0*/  UMOV UR4, URZ ;  /* 0x0000003f00047c82 */ /* 0x000fcc0008000000 */
.L_x_0:
[----:B------:R-:W-:Y:S01]  /*07f0*/  LOP3.LUT R31, R37, UR4, RZ, 0xfc, !PT ;  /* 0x00000004251f7c12 */ /* 0x000fe2000f8efcff */
[----:B-1----:R-:W-:Y:S01]  /*0800*/  CS2R R8, SRZ ;  /* 0x0000000000087805 */ /* 0x002fe2000001ff00 */
[----:B------:R-:W-:Y:S01]  /*0810*/  MOV R29, 0x2 ;  /* 0x00000002001d7802 */ /* 0x000fe20000000f00 */
[----:B------:R-:W-:Y:S01]  /*0820*/  CS2R R10, SRZ ;  /* 0x00000000000a7805 */ /* 0x000fe2000001ff00 */
[----:B------:R-:W-:Y:S01]  /*0830*/  ISETP.GE.U32.AND P5, PT, R31, 0x900, PT ;  /* 0x000009001f00780c */ /* 0x000fe20003fa6070 */
[----:B------:R-:W-:Y:S01]  /*0840*/  IMAD R40, R0, 0x900, R31 ;  /* 0x0000090000287824 */ /* 0x000fe200078e021f */
[----:B------:R-:W-:Y:S01]  /*0850*/  MOV R6, 0x4 ;  /* 0x0000000400067802 */ /* 0x000fe20000000f00 */
[----:B------:R-:W-:-:S02]  /*0860*/  CS2R R20, SRZ ;  /* 0x0000000000147805 */ /* 0x000fc4000001ff00 */
[----:B------:R-:W-:Y:S01]  /*0870*/  IMAD.WIDE R12, R40, R29, c[0x0][0x188] ;  /* 0x00006200280c7625 */ /* 0x000fe200078e021d */
[----:B------:R-:W-:-:S03]  /*0880*/  CS2R R22, SRZ ;  /* 0x0000000000167805 */ /* 0x000fc6000001ff00 */
[-C--:B------:R-:W-:Y:S01]  /*0890*/  IMAD.WIDE.U32 R18, R31, R6.reuse, c[0x0][0x198] ;  /* 0x000066001f127625 */ /* 0x080fe200078e0006 */
[----:B------:R-:W-:Y:S01]  /*08a0*/  CS2R R24, SRZ ;  /* 0x0000000000187805 */ /* 0x000fe2000001ff00 */
[----:B------:R-:W-:Y:S02]  /*08b0*/  CS2R R26, SRZ ;  /* 0x00000000001a7805 */ /* 0x000fe4000001ff00 */
[----:B------:R0:W3:Y:S01]  /*08c0*/  @!P5 LDG.E.EF.128 R8, [R12.64] ;  /* 0x000000060c08d981 */ /* 0x0000e2000c0e1d00 */
[----:B------:R-:W-:-:S03]  /*08d0*/  IMAD.WIDE R16, R40, R6, c[0x0][0x168] ;  /* 0x00005a0028107625 */ /* 0x000fc600078e0206 */
[----:B------:R1:W4:Y:S04]  /*08e0*/  @!P5 LDG.E.EL.128 R20, [R18.64] ;  /* 0x000000061214d981 */ /* 0x000328000c2e1d00 */
[----:B------:R2:W4:Y:S01]  /*08f0*/  @!P5 LDG.E.EL.128 R24, [R16.64] ;  /* 0x000000061018d981 */ /* 0x000522000c2e1d00 */
[C---:B------:R-:W-:Y:S01]  /*0900*/  IADD3 R30, P6, R37.reuse, UR4, RZ ;  /* 0x00000004251e7c10 */ /* 0x040fe2000ffde0ff */
[----:B------:R-:W-:Y:S01]  /*0910*/  CS2R R14, SRZ ;  /* 0x00000000000e7805 */ /* 0x000fe2000001ff00 */
[----:B------:R-:W-:Y:S02]  /*0920*/  IADD3 R39, R37, 0x4, RZ ;  /* 0x0000000425277810 */ /* 0x000fe40007ffe0ff */
[----:B0-----:R-:W-:Y:S01]  /*0930*/  IADD3.X R13, RZ, RZ, RZ, P6, !PT ;  /* 0x000000ffff0d7210 */ /* 0x001fe200037fe4ff */
[----:B------:R-:W-:-:S03]  /*0940*/  IMAD.SHL.U32 R28, R30, 0x4, RZ ;  /* 0x000000041e1c7824 */ /* 0x000fc600078e00ff */
[----:B------:R-:W-:Y:S02]  /*0950*/  SHF.L.U64.HI R30, R30, 0x2, R13 ;  /* 0x000000021e1e7819 */ /* 0x000fe4000001020d */
[----:B--2---:R-:W-:Y:S01]  /*0960*/  LOP3.LUT R17, R39, UR4, RZ, 0xfc, !PT ;  /* 0x0000000427117c12 */ /* 0x004fe2000f8efcff */
[----:B------:R-:W-:Y:S01]  /*0970*/  CS2R R12, SRZ ;  /* 0x00000000000c7805 */ /* 0x000fe2000001ff00 */
[----:B------:R-:W-:-:S03]  /*0980*/  IADD3 R44, P6, R28, c[0x0][0x198], RZ ;  /* 0x000066001c2c7a10 */ /* 0x000fc60007fde0ff */
[----:B------:R-:W-:Y:S01]  /*0990*/  IMAD R43, R0, 0x900, R17 ;  /* 0x00000900002b7824 */ /* 0x000fe200078e0211 */
[----:B------:R-:W-:Y:S01]  /*09a0*/  IADD3.X R45, R30, c[0x0][0x19c], RZ, P6, !PT ;  /* 0x000067001e2d7a10 */ /* 0x000fe200037fe4ff */
[----:B------:R-:W-:Y:S01]  /*09b0*/  CS2R R16, SRZ ;  /* 0x0000000000107805 */ /* 0x000fe2000001ff00 */
[----:B-1----:R-:W-:Y:S01]  /*09c0*/  CS2R R18, SRZ ;  /* 0x0000000000127805 */ /* 0x002fe2000001ff00 */
[----:B------:R-:W-:Y:S02]  /*09d0*/  IMAD.WIDE R42, R43, R6, c[0x0][0x168] ;  /* 0x00005a002b2a7625 */ /* 0x000fe400078e0206 */
[----:B------:R0:W2:Y:S04]  /*09e0*/  @!P5 LDG.E.EL.128 R12, [R44.64+0x10] ;  /* 0x000010062c0cd981 */ /* 0x0000a8000c2e1d00 */
[----:B------:R1:W2:Y:S01]  /*09f0*/  @!P5 LDG.E.EL.128 R16, [R42.64] ;  /* 0x000000062a10d981 */ /* 0x0002a2000c2e1d00 */
[----:B0-----:R-:W-:Y:S01]  /*0a00*/  IMAD.WIDE R44, R40, R29, c[0x0][0x178] ;  /* 0x00005e00282c7625 */ /* 0x001fe200078e021d */
[----:B---3--:R-:W-:-:S02]  /*0a10*/  SEL R39, R9, RZ, !P5 ;  /* 0x000000ff09277207 */ /* 0x008fc40006800000 */
[----:B----4-:R-:W-:Y:S02]  /*0a20*/  SEL R22, R22, RZ, !P5 ;  /* 0x000000ff16167207 */ /* 0x010fe40006800000 */
[----:B------:R-:W-:Y:S02]  /*0a30*/  SHF.L.U32 R9, R39, 0x10, RZ ;  /* 0x0000001027097819 */ /* 0x000fe400000006ff */
[----:B------:R-:W-:Y:S01]  /*0a40*/  SEL R26, R26, RZ, !P5 ;  /* 0x000000ff1a1a7207 */ /* 0x000fe20006800000 */
[----:B------:R-:W-:Y:S01]  /*0a50*/  FADD R22, R22, 1 ;  /* 0x3f80000016167421 */ /* 0x000fe20000000000 */
[----:B------:R-:W-:Y:S01]  /*0a60*/  SEL R41, R24, RZ, !P5 ;  /* 0x000000ff18297207 */ /* 0x000fe20006800000 */
[----:B-----5:R-:W-:Y:S01]  /*0a70*/  FMUL R9, R35, R9 ;  /* 0x0000000923097220 */ /* 0x020fe20000400000 */
[----:B------:R-:W-:Y:S02]  /*0a80*/  PRMT R39, R39, 0x7632, R39 ;  /* 0x0000763227277816 */ /* 0x000fe40000000027 */
[----:B------:R-:W-:Y:S01]  /*0a90*/  SEL R23, R23, RZ, !P5 ;  /* 0x000000ff17177207 */ /* 0x000fe20006800000 */
[----:B------:R-:W-:Y:S01]  /*0aa0*/  FFMA R9, R9, R22, R26 ;  /* 0x0000001609097223 */ /* 0x000fe2000000001a */
[----:B------:R-:W-:-:S02]  /*0ab0*/  SEL R22, R20, RZ, !P5 ;  /* 0x000000ff14167207 */ /* 0x000fc40006800000 */
[----:B------:R-:W-:Y:S02]  /*0ac0*/  SEL R20, R8, RZ, !P5 ;  /* 0x000000ff08147207 */ /* 0x000fe40006800000 */
[----:B------:R-:W-:Y:S01]  /*0ad0*/  SEL R26, R21, RZ, !P5 ;  /* 0x000000ff151a7207 */ /* 0x000fe20006800000 */
[----:B------:R-:W-:Y:S01]  /*0ae0*/  FADD R21, R22, 1 ;  /* 0x3f80000016157421 */ /* 0x000fe20000000000 */
[----:B------:R-:W-:Y:S02]  /*0af0*/  SHF.L.U32 R8, R20, 0x10, RZ ;  /* 0x0000001014087819 */ /* 0x000fe400000006ff */
[----:B-1----:R-:W-:Y:S01]  /*0b00*/  SHF.L.U32 R42, R39, 0x10, RZ ;  /* 0x00000010272a7819 */ /* 0x002fe200000006ff */
[----:B------:R-:W-:Y:S01]  /*0b10*/  FADD R39, R23, 1 ;  /* 0x3f80000017277421 */ /* 0x000fe20000000000 */
[----:B------:R-:W-:Y:S01]  /*0b20*/  SEL R27, R27, RZ, !P5 ;  /* 0x000000ff1b1b7207 */ /* 0x000fe20006800000 */
[----:B------:R-:W-:Y:S01]  /*0b30*/  FMUL R8, R35, R8 ;  /* 0x0000000823087220 */ /* 0x000fe20000400000 */
[----:B------:R-:W-:Y:S01]  /*0b40*/  SEL R25, R25, RZ, !P5 ;  /* 0x000000ff19197207 */ /* 0x000fe20006800000 */
[----:B------:R-:W-:Y:S01]  /*0b50*/  FMUL R22, R35, R42 ;  /* 0x0000002a23167220 */ /* 0x000fe20000400000 */
[----:B------:R-:W-:Y:S01]  /*0b60*/  FADD R26, R26, 1 ;  /* 0x3f8000001a1a7421 */ /* 0x000fe20000000000 */
[----:B------:R-:W-:Y:S01]  /*0b70*/  FFMA R8, R8, R21, R41 ;  /* 0x0000001508087223 */ /* 0x000fe20000000029 */
[----:B------:R-:W-:Y:S01]  /*0b80*/  PRMT R21, R20, 0x7632, R21 ;  /* 0x0000763214157816 */ /* 0x000fe20000000015 */
[----:B------:R-:W-:Y:S01]  /*0b90*/  FFMA R39, R22, R39, R27 ;  /* 0x0000002716277223 */ /* 0x000fe2000000001b */
[----:B------:R-:W-:Y:S01]  /*0ba0*/  MOV R42, 0x4 ;  /* 0x00000004002a7802 */ /* 0x000fe20000000f00 */
[----:B------:R-:W-:Y:S01]  /*0bb0*/  CS2R R22, SRZ ;  /* 0x0000000000167805 */ /* 0x000fe2000001ff00 */
[----:B------:R-:W-:-:S02]  /*0bc0*/  SHF.L.U32 R24, R21, 0x10, RZ ;  /* 0x0000001015187819 */ /* 0x000fc400000006ff */
[----:B------:R-:W-:Y:S01]  /*0bd0*/  CS2R R20, SRZ ;  /* 0x0000000000147805 */ /* 0x000fe2000001ff00 */
[----:B------:R-:W-:Y:S01]  /*0be0*/  SEL R11, R11, RZ, !P5 ;  /* 0x000000ff0b0b7207 */ /* 0x000fe20006800000 */
[----:B------:R-:W-:Y:S01]  /*0bf0*/  IMAD.WIDE.U32 R42, R31, R42, c[0x0][0x180] ;  /* 0x000060001f2a7625 */ /* 0x000fe200078e002a */
[----:B------:R-:W-:-:S04]  /*0c00*/  FMUL R24, R35, R24 ;  /* 0x0000001823187220 */ /* 0x000fc80000400000 */
[----:B------:R-:W-:Y:S01]  /*0c10*/  FFMA R41, R24, R26, R25 ;  /* 0x0000001a18297223 */ /* 0x000fe20000000019 */
[----:B------:R-:W-:Y:S01]  /*0c20*/  PRMT R29, R11, 0x7632, R29 ;  /* 0x000076320b1d7816 */ /* 0x000fe2000000001d */
[----:B------:R-:W-:Y:S01]  /*0c30*/  CS2R R24, SRZ ;  /* 0x0000000000187805 */ /* 0x000fe2000001ff00 */
[----:B------:R-:W-:Y:S01]  /*0c40*/  CS2R R26, SRZ ;  /* 0x00000000001a7805 */ /* 0x000fe2000001ff00 */
[----:B------:R0:W3:Y:S05]  /*0c50*/  @!P5 LDG.E.EL.128 R20, [R42.64] ;  /* 0x000000062a14d981 */ /* 0x0000ea000c2e1d00 */
[----:B------:R-:W4:Y:S01]  /*0c60*/  @!P5 LDG.E.EF.128 R24, [R44.64] ;  /* 0x000000062c18d981 */ /* 0x000f22000c0e1d00 */
[----:B------:R-:W-:-:S02]  /*0c70*/  SHF.L.U32 R40, R29, 0x10, RZ ;  /* 0x000000101d287819 */ /* 0x000fc400000006ff */
[----:B--2---:R-:W-:Y:S02]  /*0c80*/  SEL R29, R15, RZ, !P5 ;  /* 0x000000ff0f1d7207 */ /* 0x004fe40006800000 */
[----:B0-----:R-:W-:Y:S01]  /*0c90*/  IADD3 R42, P6, R28, c[0x0][0x180], RZ ;  /* 0x000060001c2a7a10 */ /* 0x001fe20007fde0ff */
[----:B------:R-:W-:Y:S01]  /*0ca0*/  FMUL R40, R35, R40 ;  /* 0x0000002823287220 */ /* 0x000fe20000400000 */
[----:B------:R-:W-:Y:S01]  /*0cb0*/  SEL R15, R19, RZ, !P5 ;  /* 0x000000ff130f7207 */ /* 0x000fe20006800000 */
[----:B------:R-:W-:Y:S01]  /*0cc0*/  FADD R19, R29, 1 ;  /* 0x3f8000001d137421 */ /* 0x000fe20000000000 */
[----:B------:R-:W-:Y:S01]  /*0cd0*/  IADD3.X R43, R30, c[0x0][0x184], RZ, P6, !PT ;  /* 0x000061001e2b7a10 */ /* 0x000fe200037fe4ff */
[----:B------:R-:W-:Y:S01]  /*0ce0*/  CS2R R28, SRZ ;  /* 0x00000000001c7805 */ /* 0x000fe2000001ff00 */
[----:B------:R-:W-:Y:S01]  /*0cf0*/  CS2R R30, SRZ ;  /* 0x00000000001e7805 */ /* 0x000fe2000001ff00 */
[----:B------:R-:W-:-:S05]  /*0d00*/  FFMA R15, R40, R19, R15 ;  /* 0x00000013280f7223 */ /* 0x000fca000000000f */
[----:B------:R-:W2:Y:S01]  /*0d10*/  @!P5 LDG.E.EL.128 R28, [R42.64+0x10] ;  /* 0x000010062a1cd981 */ /* 0x000ea2000c2e1d00 */
[----:B------:R-:W-:Y:S02]  /*0d20*/  SHF.L.U32 R40, R11, 0x10, RZ ;  /* 0x000000100b287819 */ /* 0x000fe400000006ff */
[----:B------:R-:W-:Y:S02]  /*0d30*/  SEL R19, R14, RZ, !P5 ;  /* 0x000000ff0e137207 */ /* 0x000fe40006800000 */
[----:B------:R-:W-:Y:S01]  /*0d40*/  SEL R14, R18, RZ, !P5 ;  /* 0x000000ff120e7207 */ /* 0x000fe20006800000 */
[----:B------:R-:W-:Y:S01]  /*0d50*/  FMUL R11, R35, R40 ;  /* 0x00000028230b7220 */ /* 0x000fe20000400000 */
[----:B------:R-:W-:Y:S01]  /*0d60*/  SEL R10, R10, RZ, !P5 ;  /* 0x000000ff0a0a7207 */ /* 0x000fe20006800000 */
[----:B------:R-:W-:Y:S01]  /*0d70*/  FADD R18, R19, 1 ;  /* 0x3f80000013127421 */ /* 0x000fe20000000000 */
[----:B------:R-:W-:Y:S02]  /*0d80*/  SEL R13, R13, RZ, !P5 ;  /* 0x000000ff0d0d7207 */ /* 0x000fe40006800000 */
[----:B------:R-:W-:Y:S01]  /*0d90*/  SEL R17, R17, RZ, !P5 ;  /* 0x000000ff11117207 */ /* 0x000fe20006800000 */
[----:B------:R-:W-:Y:S01]  /*0da0*/  FFMA R14, R11, R18, R14 ;  /* 0x000000120b0e7223 */ /* 0x000fe2000000000e */
[C---:B------:R-:W-:Y:S01]  /*0db0*/  PRMT R18, R10.reuse, 0x7632, R18 ;  /* 0x000076320a127816 */ /* 0x040fe20000000012 */
[----:B------:R-:W-:Y:S01]  /*0dc0*/  FADD R13, R13, 1 ;  /* 0x3f8000000d0d7421 */ /* 0x000fe20000000000 */
[----:B------:R-:W-:-:S02]  /*0dd0*/  SHF.L.U32 R10, R10, 0x10, RZ ;  /* 0x000000100a0a7819 */ /* 0x000fc400000006ff */
[----:B------:R-:W-:Y:S02]  /*0de0*/  SHF.L.U32 R18, R18, 0x10, RZ ;  /* 0x0000001012127819 */ /* 0x000fe400000006ff */
[----:B------:R-:W-:Y:S01]  /*0df0*/  SEL R11, R12, RZ, !P5 ;  /* 0x000000ff0c0b7207 */ /* 0x000fe20006800000 */
[C---:B------:R-:W-:Y:S01]  /*0e00*/  FMUL R19, R35.reuse, R10 ;  /* 0x0000000a23137220 */ /* 0x040fe20000400000 */
[----:B------:R-:W-:Y:S01]  /*0e10*/  SEL R12, R16, RZ, !P5 ;  /* 0x000000ff100c7207 */ /* 0x000fe20006800000 */
[----:B------:R-:W-:Y:S02]  /*0e20*/  FMUL R10, R35, R18 ;  /* 0x00000012230a7220 */ /* 0x000fe40000400000 */
[----:B------:R-:W-:Y:S02]  /*0e30*/  FADD R11, R11, 1 ;  /* 0x3f8000000b0b7421 */ /* 0x000fe40000000000 */
[----:B------:R-:W-:Y:S02]  /*0e40*/  FFMA R13, R10, R13, R17 ;  /* 0x0000000d0a0d7223 */ /* 0x000fe40000000011 */
[----:B------:R-:W-:Y:S01]  /*0e50*/  FFMA R12, R19, R11, R12 ;  /* 0x0000000b130c7223 */ /* 0x000fe2000000000c */
[----:B------:R-:W-:Y:S06]  /*0e60*/  BAR.SYNC 0x0 ;  /* 0x0000000000007b1d */ /* 0x000fec0000000000 */
[----:B---3--:R-:W-:-:S02]  /*0e70*/  SEL R22, R22, RZ, !P5 ;  /* 0x000000ff16167207 */ /* 0x008fc40006800000 */
[----:B------:R-:W-:Y:S02]  /*0e80*/  SEL R20, R20, RZ, !P5 ;  /* 0x000000ff14147207 */ /* 0x000fe40006800000 */
[----:B------:R-:W-:Y:S01]  /*0e90*/  SEL R21, R21, RZ, !P5 ;  /* 0x000000ff15157207 */ /* 0x000fe20006800000 */
[----:B------:R-:W-:Y:S01]  /*0ea0*/  FADD R22, R22, 1 ;  /* 0x3f80000016167421 */ /* 0x000fe20000000000 */
[----:B----4-:R-:W-:Y:S01]  /*0eb0*/  SEL R24, R24, RZ, !P5 ;  /* 0x000000ff18187207 */ /* 0x010fe20006800000 */
[----:B------:R-:W-:Y:S01]  /*0ec0*/  FADD R20, R20, 1 ;  /* 0x3f80000014147421 */ /* 0x000fe20000000000 */
[----:B------:R-:W-:Y:S01]  /*0ed0*/  SEL R25, R25, RZ, !P5 ;  /* 0x000000ff19197207 */ /* 0x000fe20006800000 */
[----:B------:R-:W-:Y:S01]  /*0ee0*/  FADD R21, R21, 1 ;  /* 0x3f80000015157421 */ /* 0x000fe20000000000 */
[----:B------:R-:W-:Y:S02]  /*0ef0*/  PRMT R10, R24, 0x7632, R10 ;  /* 0x00007632180a7816 */ /* 0x000fe4000000000a */
[----:B------:R-:W-:-:S02]  /*0f00*/  SHF.L.U32 R19, R25, 0x10, RZ ;  /* 0x0000001019137819 */ /* 0x000fc400000006ff */
[----:B------:R-:W-:Y:S01]  /*0f10*/  SHF.L.U32 R11, R24, 0x10, RZ ;  /* 0x00000010180b7819 */ /* 0x000fe200000006ff */
[----:B------:R-:W-:Y:S01]  /*0f20*/  IMAD.U32 R17, R10, 0x10000, RZ ;  /* 0x000100000a117824 */ /* 0x000fe200078e00ff */
[----:B------:R-:W-:Y:S01]  /*0f30*/  PRMT R25, R25, 0x7632, R25 ;  /* 0x0000763219197816 */ /* 0x000fe20000000019 */
[----:B------:R-:W-:Y:S01]  /*0f40*/  FMUL R10, R36, R19 ;  /* 0x00000013240a7220 */ /* 0x000fe20000400000 */
[----:B------:R-:W-:Y:S01]  /*0f50*/  SEL R26, R26, RZ, !P5 ;  /* 0x000000ff1a1a7207 */ /* 0x000fe20006800000 */
[C---:B------:R-:W-:Y:S01]  /*0f60*/  FMUL R11, R36.reuse, R11 ;  /* 0x0000000b240b7220 */ /* 0x040fe20000400000 */
[----:B------:R-:W-:Y:S01]  /*0f70*/  FMUL R16, R36, R17 ;  /* 0x0000001124107220 */ /* 0x000fe20000400000 */
[----:B------:R-:W-:Y:S01]  /*0f80*/  SEL R27, R27, RZ, !P5 ;  /* 0x000000ff1b1b7207 */ /* 0x000fe20006800000 */
[----:B------:R-:W-:Y:S01]  /*0f90*/  FFMA R10, R10, R22, R9 ;  /* 0x000000160a0a7223 */ /* 0x000fe20000000009 */
[----:B------:R-:W-:Y:S01]  /*0fa0*/  SHF.L.U32 R25, R25, 0x10, RZ ;  /* 0x0000001019197819 */ /* 0x000fe200000006ff */
[----:B------:R-:W-:Y:S01]  /*0fb0*/  FFMA R8, R11, R20, R8 ;  /* 0x000000140b087223 */ /* 0x000fe20000000008 */
[----:B------:R-:W-:Y:S01]  /*0fc0*/  SEL R23, R23, RZ, !P5 ;  /* 0x000000ff17177207 */ /* 0x000fe20006800000 */
[----:B------:R-:W-:Y:S01]  /*0fd0*/  FFMA R9, R16, R21, R41 ;  /* 0x0000001510097223 */ /* 0x000fe20000000029 */
[----:B------:R-:W-:Y:S01]  /*0fe0*/  PRMT R11, R26, 0x7632, R11 ;  /* 0x000076321a0b7816 */ /* 0x000fe2000000000b */
[----:B------:R-:W-:Y:S01]  /*0ff0*/  FMUL R18, R36, R25 ;  /* 0x0000001924127220 */ /* 0x000fe20000400000 */
[----:B------:R-:W-:Y:S01]  /*1000*/  PRMT R16, R27, 0x7632, R16 ;  /* 0x000076321b107816 */ /* 0x000fe20000000010 */
[----:B------:R-:W-:Y:S01]  /*1010*/  FADD R23, R23, 1 ;  /* 0x3f80000017177421 */ /* 0x000fe20000000000 */
[----:B--2---:R-:W-:-:S02]  /*1020*/  SEL R28, R28, RZ, !P5 ;  /* 0x000000ff1c1c7207 */ /* 0x004fc40006800000 */
[----:B------:R-:W-:Y:S02]  /*1030*/  SEL R29, R29, RZ, !P5 ;  /* 0x000000ff1d1d7207 */ /* 0x000fe40006800000 */
[----:B------:R-:W-:Y:S01]  /*1040*/  SEL R30, R30, RZ, !P5 ;  /* 0x000000ff1e1e7207 */ /* 0x000fe20006800000 */
[----:B------:R-:W-:Y:S01]  /*1050*/  FADD R28, R28, 1 ;  /* 0x3f8000001c1c7421 */ /* 0x000fe20000000000 */
[----:B------:R-:W-:Y:S01]  /*1060*/  SEL R31, R31, RZ, !P5 ;  /* 0x000000ff1f1f7207 */ /* 0x000fe20006800000 */
[----:B------:R-:W-:Y:S01]  /*1070*/  FADD R29, R29, 1 ;  /* 0x3f8000001d1d7421 */ /* 0x000fe20000000000 */
[----:B------:R-:W-:Y:S01]  /*1080*/  SHF.L.U32 R19, R26, 0x10, RZ ;  /* 0x000000101a137819 */ /* 0x000fe200000006ff */
[----:B------:R-:W-:Y:S01]  /*1090*/  FADD R30, R30, 1 ;  /* 0x3f8000001e1e7421 */ /* 0x000fe20000000000 */
[----:B------:R-:W-:Y:S01]  /*10a0*/  SHF.L.U32 R17, R27, 0x10, RZ ;  /* 0x000000101b117819 */ /* 0x000fe200000006ff */
[----:B------:R-:W-:Y:S01]  /*10b0*/  FADD R31, R31, 1 ;  /* 0x3f8000001f1f7421 */ /* 0x000fe20000000000 */
[----:B------:R-:W-:Y:S01]  /*10c0*/  SHF.L.U32 R21, R11, 0x10, RZ ;  /* 0x000000100b157819 */ /* 0x000fe200000006ff */
[----:B------:R-:W-:Y:S01]  /*10d0*/  FFMA R11, R18, R23, R39 ;  /* 0x00000017120b7223 */ /* 0x000fe20000000027 */
[----:B------:R-:W-:Y:S01]  /*10e0*/  SHF.L.U32 R25, R16, 0x10, RZ ;  /* 0x0000001010197819 */ /* 0x000fe200000006ff */
[C---:B------:R-:W-:Y:S01]  /*10f0*/  FMUL R19, R36.reuse, R19 ;  /* 0x0000001324137220 */ /* 0x040fe20000400000 */
[C---:B------:R-:W-:Y:S01]  /*1100*/  FMUL R17, R36.reuse, R17 ;  /* 0x0000001124117220 */ /* 0x040fe20000400000 */
[----:B------:R-:W-:Y:S01]  /*1110*/  FMUL R18, R36, R21 ;  /* 0x0000001524127220 */ /* 0x000fe20000400000 */
[----:B------:R-:W-:Y:S01]  /*1120*/  SHF.L.U32 R26, R38, 0x5, RZ ;  /* 0x00000005261a7819 */ /* 0x000fe200000006ff */
[----:B------:R-:W-:Y:S01]  /*1130*/  FMUL R16, R36, R25 ;  /* 0x0000001924107220 */ /* 0x000fe20000400000 */
[----:B------:R-:W-:Y:S01]  /*1140*/  FFMA R12, R19, R28, R12 ;  /* 0x0000001c130c7223 */ /* 0x000fe2000000000c */
[----:B------:R-:W-:Y:S01]  /*1150*/  FFMA R13, R18, R29, R13 ;  /* 0x0000001d120d7223 */ /* 0x000fe2000000000d */
[----:B------:R-:W-:Y:S01]  /*1160*/  FFMA R14, R17, R30, R14 ;  /* 0x0000001e110e7223 */ /* 0x000fe2000000000e */
[----:B------:R-:W-:Y:S01]  /*1170*/  FFMA R15, R16, R31, R15 ;  /* 0x0000001f100f7223 */ /* 0x000fe2000000000f */
[----:B------:R-:W-:Y:S01]  /*1180*/  STS.128 [R26], R8 ;  /* 0x000000081a007388 */ /* 0x000fe20000000c00 */
[----:B------:R-:W-:-:S03]  /*1190*/  SHF.L.U32 R24, R38, 0x2, RZ ;  /* 0x0000000226187819 */ /* 0x000fc600000006ff */
[----:B------:R-:W-:Y:S01]  /*11a0*/  STS.128 [R26+0x10], R12 ;  /* 0x0000100c1a007388 */ /* 0x000fe20000000c00 */
[C---:B------:R-:W-:Y:S02]  /*11b0*/  LOP3.LUT R25, R24.reuse, UR4, RZ, 0xfc, !PT ;  /* 0x0000000418197c12 */ /* 0x040fe4000f8efcff */
[----:B------:R-:W-:Y:S01]  /*11c0*/  IADD3 R27, R24, 0x400, RZ ;  /* 0x00000400181b7810 */ /* 0x000fe20007ffe0ff */
[----:B------:R-:W-:Y:S06]  /*11d0*/  BAR.SYNC 0x0 ;  /* 0x0000000000007b1d */ /* 0x000fec0000000000 */
[----:B------:R-:W0:Y:S01]  /*11e0*/  LDS.128 R16, [R38.X16] ;  /* 0x0000000026107984 */ /* 0x000e22000000cc00 */
[----:B------:R-:W-:Y:S01]  /*11f0*/  ISETP.GE.U32.AND P6, PT, R25, 0x900, PT ;  /* 0x000009001900780c */ /* 0x000fe20003fc6070 */
[----:B------:R-:W-:Y:S01]  /*1200*/  IMAD R25, R0, 0x900, R25 ;  /* 0x0000090000197824 */ /* 0x000fe200078e0219 */
[----:B------:R-:W-:Y:S01]  /*1210*/  LOP3.LUT R27, R27, UR4, RZ, 0xfc, !PT ;  /* 0x000000041b1b7c12 */ /* 0x000fe2000f8efcff */
[----:B------:R-:W1:Y:S01]  /*1220*/  LDS.128 R20, [R38.X16+0x1000] ;  /* 0x0010000026147984 */ /* 0x000e62000000cc00 */
[----:B------:R-:W-:Y:S01]  /*1230*/  FMUL R8, R8, R8 ;  /* 0x0000000808087220 */ /* 0x000fe20000400000 */
[----:B------:R-:W-:Y:S01]  /*1240*/  IMAD.WIDE R24, R25, R6, c[0x0][0x168] ;  /* 0x00005a0019187625 */ /* 0x000fe200078e0206 */
[----:B------:R-:W-:Y:S01]  /*1250*/  FMUL R26, R9, R9 ;  /* 0x00000009091a7220 */ /* 0x000fe20000400000 */
[----:B------:R-:W-:Y:S01]  /*1260*/  FMUL R10, R10, R10 ;  /* 0x0000000a0a0a7220 */ /* 0x000fe20000400000 */
[----:B------:R-:W-:Y:S01]  /*1270*/  FMUL R11, R11, R11 ;  /* 0x0000000b0b0b7220 */ /* 0x000fe20000400000 */
[----:B------:R-:W-:Y:S01]  /*1280*/  IMAD R31, R0, 0x900, R27 ;  /* 0x00000900001f7824 */ /* 0x000fe200078e021b */
[----:B------:R-:W-:Y:S01]  /*1290*/  FMUL R13, R13, R13 ;  /* 0x0000000d0d0d7220 */ /* 0x000fe20000400000 */
[----:B------:R-:W-:Y:S01]  /*12a0*/  FMUL R12, R12, R12 ;  /* 0x0000000c0c0c7220 */ /* 0x000fe20000400000 */
[----:B------:R-:W-:Y:S01]  /*12b0*/  FMUL R14, R14, R14 ;  /* 0x0000000e0e0e7220 */ /* 0x000fe20000400000 */
[----:B------:R-:W-:Y:S01]  /*12c0*/  FMUL R15, R15, R15 ;  /* 0x0000000f0f0f7220 */ /* 0x000fe20000400000 */
[----:B------:R-:W-:Y:S01]  /*12d0*/  FSEL R29, R10, -RZ, !P5 ;  /* 0x800000ff0a1d7208 */ /* 0x000fe20006800000 */
[----:B------:R-:W-:Y:S01]  /*12e0*/  UMOV UR4, 0x800 ;  /* 0x0000080000047882 */ /* 0x000fe20000000000 */
[----:B------:R-:W-:-:S02]  /*12f0*/  FSEL R26, R26, -RZ, !P5 ;  /* 0x800000ff1a1a7208 */ /* 0x000fc40006800000 */
[----:B------:R-:W-:Y:S01]  /*1300*/  FSEL R10, R15, -RZ, !P5 ;  /* 0x800000ff0f0a7208 */ /* 0x000fe20006800000 */
[----:B------:R-:W-:Y:S02]  /*1310*/  FADD R32, R29, R32 ;  /* 0x000000201d207221 */ /* 0x000fe40000000000 */
[----:B------:R-:W-:Y:S02]  /*1320*/  FADD R33, R26, R33 ;  /* 0x000000211a217221 */ /* 0x000fe40000000000 */
[----:B------:R-:W-:Y:S01]  /*1330*/  FADD R5, R10, R5 ;  /* 0x000000050a057221 */ /* 0x000fe20000000000 */
[----:B0-----:R0:W-:Y:S01]  /*1340*/  @!P6 STG.E.128 [R24.64], R16 ;  /* 0x000000101800e986 */ /* 0x0011e2000c101d06 */
[----:B------:R-:W-:Y:S02]  /*1350*/  ISETP.GE.U32.AND P6, PT, R27, 0x900, PT ;  /* 0x000009001b00780c */ /* 0x000fe40003fc6070 */
[----:B------:R-:W-:Y:S01]  /*1360*/  FSEL R27, R8, -RZ, !P5 ;  /* 0x800000ff081b7208 */ /* 0x000fe20006800000 */
[----:B------:R-:W-:Y:S01]  /*1370*/  IMAD.WIDE R8, R31, R6, c[0x0][0x168] ;  /* 0x00005a001f087625 */ /* 0x000fe200078e0206 */
[----:B------:R-:W-:-:S02]  /*1380*/  FSEL R6, R13, -RZ, !P5 ;  /* 0x800000ff0d067208 */ /* 0x000fc40006800000 */
[----:B------:R-:W-:Y:S01]  /*1390*/  FSEL R13, R14, -RZ, !P5 ;  /* 0x800000ff0e0d7208 */ /* 0x000fe20006800000 */
[----:B------:R-:W-:Y:S02]  /*13a0*/  FADD R34, R27, R34 ;  /* 0x000000221b227221 */ /* 0x000fe40000000000 */
[----:B------:R-:W-:Y:S02]  /*13b0*/  FADD R3, R6, R3 ;  /* 0x0000000306037221 */ /* 0x000fe40000000000 */
[----:B------:R-:W-:Y:S02]  /*13c0*/  FADD R4, R13, R4 ;  /* 0x000000040d047221 */ /* 0x000fe40000000000 */
[----:B-1----:R1:W-:Y:S01]  /*13d0*/  @!P6 STG.E.128 [R8.64], R20 ;  /* 0x000000140800e986 */ /* 0x0023e2000c101d06 */
[----:B0-----:R-:W-:Y:S02]  /*13e0*/  FSEL R16, R11, -RZ, !P5 ;  /* 0x800000ff0b107208 */ /* 0x001fe40006800000 */
[----:B------:R-:W-:-:S02]  /*13f0*/  FSEL R11, R12, -RZ, !P5 ;  /* 0x800000ff0c0b7208 */ /* 0x000fc40006800000 */
[----:B------:R-:W-:Y:S01]  /*1400*/  PLOP3.LUT P5, PT, PT, PT, UP0, 0x80, 0x0 ;  /* 0x000000000000781c */ /* 0x000fe20003faf008 */
[----:B------:R-:W-:Y:S01]  /*1410*/  UPLOP3.LUT UP0, UPT, UPT, UPT, UPT, 0x40, 0x0 ;  /* 0x000000000000789c */ /* 0x000fe20003f0e870 */
[----:B------:R-:W-:Y:S01]  /*1420*/  FADD R7, R16, R7 ;  /* 0x0000000710077221 */ /* 0x000fe20000000000 */
[----:B------:R-:W-:-:S10]  /*1430*/  FADD R2, R11, R2 ;  /* 0x000000020b027221 */ /* 0x000fd40000000000 */
[----:B-1----:R-:W-:Y:S05]  /*1440*/  @P5 BRA `(.L_x_0) ;  /* 0xfffff3a000005947 */ /* 0x002fea000383ffff */
[----:B------:R-:W-:Y:S01]  /*1450*/  FADD R33, R34, R33 ;  /* 0x0000002122217221 */ /* 0x000fe20000000000 */
[----:B------:R-:W0:Y:S01]  /*1460*/  S2R R10, SR_TID.X ;  /* 0x00000000000a7919 */ /* 0x000e220000002100 */
[----:B------:R-:W-:Y:S02]  /*1470*/  MOV R29, 0x39e38e39 ;  /* 0x39e38e39001d7802 */ /* 0x000fe40000000f00 */
[----:B------:R-:W-:Y:S01]  /*1480*/  FADD R32, R32, R33 ;  /* 0x0000002120207221 */ /* 0x000fe20000000000 */
[----:B------:R-:W-:Y:S06]  /*1490*/  BAR.SYNC 0x0 ;  /* 0x0000000000007b1d */ /* 0x000fec0000000000 */
[----:B------:R-:W-:Y:S01]  /*14a0*/  FADD R7, R7, R32 ;  /* 0x0000002007077221 */ /* 0x000fe20000000000 */
[----:B------:R-:W-:-:S03]  /*14b0*/  IADD3 R17, R37, 0x4, RZ ;  /* 0x0000000425117810 */ /* 0x000fc60007ffe0ff */
[----:B------:R-:W-:-:S04]  /*14c0*/  FADD R2, R2, R7 ;  /* 0x0000000702027221 */ /* 0x000fc80000000000 */
[----:B------:R-:W-:-:S04]  /*14d0*/  FADD R3, R3, R2 ;  /* 0x0000000203037221 */ /* 0x000fc80000000000 */
[----:B------:R-:W-:Y:S01]  /*14e0*/  FADD R4, R4, R3 ;  /* 0x0000000304047221 */ /* 0x000fe20000000000 */
[----:B0-----:R-:W-:-:S03]  /*14f0*/  SHF.R.U32.HI R9, RZ, 0x3, R10 ;  /* 0x00000003ff097819 */ /* 0x001fc6000001160a */
[----:B------:R-:W-:-:S05]  /*1500*/  FADD R4, R5, R4 ;  /* 0x0000000405047221 */ /* 0x000fca0000000000 */
[----:B------:R-:W0:Y:S02]  /*1510*/  SHFL.BFLY PT, R3, R4, 0x10, 0x1f ;  /* 0x0e001f0004037f89 */ /* 0x000e2400000e0000 */
[----:B0-----:R-:W-:Y:S01]  /*1520*/  FADD R3, R4, R3 ;  /* 0x0000000304037221 */ /* 0x001fe20000000000 */
[----:B------:R-:W-:-:S04]  /*1530*/  LOP3.LUT R4, R9, 0x1c, RZ, 0xc0, !PT ;  /* 0x0000001c09047812 */ /* 0x000fc800078ec0ff */
        /* <DEDUP_REMOVED lines=8> */
[----:B------:R-:W-:Y:S04]  /*15c0*/  @!P2 STS [R4], R7 ;  /* 0x000000070400a388 */ /* 0x000fe80000000800 */
[----:B------:R-:W-:Y:S06]  /*15d0*/  BAR.SYNC 0x0 ;  /* 0x0000000000007b1d */ /* 0x000fec0000000000 */
[----:B------:R-:W0:Y:S04]  /*15e0*/  @!P3 LDS R8, [R10.X4] ;  /* 0x000000000a08b984 */ /* 0x000e280000004800 */
[----:B0-----:R-:W0:Y:S02]  /*15f0*/  SHFL.BFLY PT, R3, R8, 0x4, 0x1f ;  /* 0x0c801f0008037f89 */ /* 0x001e2400000e0000 */
[----:B0-----:R-:W-:-:S05]  /*1600*/  FADD R3, R8, R3 ;  /* 0x0000000308037221 */ /* 0x001fca0000000000 */
[----:B------:R-:W0:Y:S02]  /*1610*/  SHFL.BFLY PT, R2, R3, 0x2, 0x1f ;  /* 0x0c401f0003027f89 */ /* 0x000e2400000e0000 */
[----:B0-----:R-:W-:Y:S01]  /*1620*/  FADD R2, R3, R2 ;  /* 0x0000000203027221 */ /* 0x001fe20000000000 */
[----:B------:R-:W-:-:S04]  /*1630*/  LOP3.LUT R3, R10, 0xff, RZ, 0xc0, !PT ;  /* 0x000000ff0a037812 */ /* 0x000fc800078ec0ff */
[----:B------:R-:W0:Y:S01]  /*1640*/  SHFL.BFLY PT, R5, R2, 0x1, 0x1f ;  /* 0x0c201f0002057f89 */ /* 0x000e2200000e0000 */
[----:B------:R-:W-:-:S05]  /*1650*/  SHF.L.U32 R3, R3, 0x3, RZ ;  /* 0x0000000303037819 */ /* 0x000fca00000006ff */
[----:B------:R-:W-:-:S05]  /*1660*/  IMAD R18, R0, 0x900, R3 ;  /* 0x0000090000127824 */ /* 0x000fca00078e0203 */
[----:B------:R-:W-:Y:S01]  /*1670*/  SHF.R.S32.HI R19, RZ, 0x1f, R18 ;  /* 0x0000001fff137819 */ /* 0x000fe20000011412 */
[----:B0-----:R-:W-:Y:S01]  /*1680*/  FADD R5, R2, R5 ;  /* 0x0000000502057221 */ /* 0x001fe20000000000 */
[----:B------:R-:W-:-:S04]  /*1690*/  LEA R2, P2, R37, c[0x0][0x1a0], 0x2 ;  /* 0x0000680025027a11 */ /* 0x000fc800078410ff */
[----:B------:R-:W-:Y:S04]  /*16a0*/  @P0 STS [R10.X4], R5 ;  /* 0x000000050a000388 */ /* 0x000fe80000004800 */
[----:B------:R-:W-:Y:S06]  /*16b0*/  BAR.SYNC 0x0 ;  /* 0x0000000000007b1d */ /* 0x000fec0000000000 */
[----:B------:R-:W0:Y:S01]  /*16c0*/  LDS R26, [RZ] ;  /* 0x00000000ff1a7984 */ /* 0x000e220000000800 */
[----:B------:R-:W-:-:S03]  /*16d0*/  SHF.R.S32.HI R5, RZ, 0x1f, R0 ;  /* 0x0000001fff057819 */ /* 0x000fc60000011400 */
[----:B------:R-:W-:Y:S06]  /*16e0*/  BAR.SYNC 0x0 ;  /* 0x0000000000007b1d */ /* 0x000fec0000000000 */
[C---:B------:R-:W-:Y:S01]  /*16f0*/  LEA R24, P0, R0.reuse, c[0x0][0x170], 0x2 ;  /* 0x00005c0000187a11 */ /* 0x040fe200078010ff */
[C---:B------:R-:W-:Y:S01]  /*1700*/  IMAD R17, R0.reuse, 0x900, R17 ;  /* 0x0000090000117824 */ /* 0x040fe200078e0211 */
[----:B------:R-:W-:Y:S02]  /*1710*/  IADD3.X R3, RZ, c[0x0][0x1a4], RZ, P2, !PT ;  /* 0x00006900ff037a10 */ /* 0x000fe400017fe4ff */
[----:B------:R-:W-:Y:S01]  /*1720*/  LEA.HI.X R25, R0, c[0x0][0x174], R5, 0x2, P0 ;  /* 0x00005d0000197a11 */ /* 0x000fe200000f1405 */
[----:B0-----:R-:W-:Y:S04]  /*1730*/  STS [RZ], R26 ;  /* 0x0000001aff007388 */ /* 0x001fe80000000800 */
[----:B------:R-:W-:Y:S06]  /*1740*/  BAR.SYNC 0x0 ;  /* 0x0000000000007b1d */ /* 0x000fec0000000000 */
[----:B------:R-:W0:Y:S01]  /*1750*/  LDS R4, [RZ] ;  /* 0x00000000ff047984 */ /* 0x000e220000000800 */
[----:B------:R-:W-:-:S05]  /*1760*/  MOV R16, 0x4 ;  /* 0x0000000400107802 */ /* 0x000fca0000000f00 */
[----:B------:R-:W-:Y:S01]  /*1770*/  IMAD.WIDE R12, R17, R16, c[0x0][0x168] ;  /* 0x00005a00110c7625 */ /* 0x000fe200078e0210 */
[----:B0-----:R-:W-:Y:S01]  /*1780*/  FFMA R8, R4, R29, 9.9999997473787516356e-06 ;  /* 0x3727c5ac04087423 */ /* 0x001fe2000000001d */
[----:B------:R-:W-:Y:S06]  /*1790*/  BAR.SYNC 0x0 ;  /* 0x0000000000007b1d */ /* 0x000fec0000000000 */
[----:B------:R-:W0:Y:S01]  /*17a0*/  MUFU.RSQ R27, R8 ;  /* 0x00000008001b7308 */ /* 0x000e220000001400 */
[----:B------:R-:W-:-:S04]  /*17b0*/  LEA R4, P0, R18, c[0x0][0x168], 0x2 ;  /* 0x00005a0012047a11 */ /* 0x000fc800078010ff */
[----:B------:R-:W-:Y:S01]  /*17c0*/  LEA.HI.X R5, R18, c[0x0][0x16c], R19, 0x2, P0 ;  /* 0x00005b0012057a11 */ /* 0x000fe200000f1413 */
[----:B0-----:R0:W-:Y:S05]  /*17d0*/  @!P4 STG.E [R24.64], R27 ;  /* 0x0000001b1800c986 */ /* 0x0011ea000c101906 */
[----:B------:R-:W0:Y:S04]  /*17e0*/  LDG.E.EF.128 R4, [R4.64] ;  /* 0x0000000604047981 */ /* 0x000e28000c0e1d00 */
[----:B------:R-:W2:Y:S04]  /*17f0*/  LDG.E.EL.128 R8, [R2.64] ;  /* 0x0000000602087981 */ /* 0x000ea8000c2e1d00 */
[----:B------:R-:W3:Y:S04]  /*1800*/  LDG.E.EF.128 R12, [R12.64] ;  /* 0x000000060c0c7981 */ /* 0x000ee8000c0e1d00 */
[----:B------:R-:W4:Y:S01]  /*1810*/  LDG.E.EL.128 R20, [R2.64+0x10] ;  /* 0x0000100602147981 */ /* 0x000f22000c2e1d00 */
[----:B------:R-:W-:-:S06]  /*1820*/  FFMA R0, R26, R29, 9.9999997473787516356e-06 ;  /* 0x3727c5ac1a007423 */ /* 0x000fcc000000001d */
[----:B------:R-:W0:Y:S02]  /*1830*/  MUFU.RSQ R0, R0 ;  /* 0x0000000000007308 */ /* 0x000e240000001400 */
[C---:B0-----:R-:W-:Y:S01]  /*1840*/  FMUL R24, R0.reuse, R4 ;  /* 0x0000000400187220 */ /* 0x041fe20000400000 */
[C---:B------:R-:W-:Y:S01]  /*1850*/  FMUL R25, R0.reuse, R5 ;  /* 0x0000000500197220 */ /* 0x040fe20000400000 */
[C---:B------:R-:W-:Y:S01]  /*1860*/  FMUL R6, R0.reuse, R6 ;  /* 0x0000000600067220 */ /* 0x040fe20000400000 */
[----:B------:R-:W-:Y:S01]  /*1870*/  FMUL R7, R0, R7 ;  /* 0x0000000700077220 */ /* 0x000fe20000400000 */
[----:B--2---:R-:W-:Y:S01]  /*1880*/  FADD R5, R8, 1 ;  /* 0x3f80000008057421 */ /* 0x004fe20000000000 */
[----:B------:R-:W-:Y:S01]  /*1890*/  FADD R4, R9, 1 ;  /* 0x3f80000009047421 */ /* 0x000fe20000000000 */
[----:B------:R-:W-:Y:S01]  /*18a0*/  FADD R9, R10, 1 ;  /* 0x3f8000000a097421 */ /* 0x000fe20000000000 */
[----:B------:R-:W-:Y:S01]  /*18b0*/  FADD R8, R11, 1 ;  /* 0x3f8000000b087421 */ /* 0x000fe20000000000 */
[----:B------:R-:W-:Y:S01]  /*18c0*/  FMUL R24, R24, R5 ;  /* 0x0000000518187220 */ /* 0x000fe20000400000 */
[----:B------:R-:W-:Y:S01]  /*18d0*/  FMUL R25, R25, R4 ;  /* 0x0000000419197220 */ /* 0x000fe20000400000 */
[----:B------:R-:W-:Y:S01]  /*18e0*/  FMUL R9, R6, R9 ;  /* 0x0000000906097220 */ /* 0x000fe20000400000 */
[----:B------:R-:W-:Y:S01]  /*18f0*/  FMUL R8, R7, R8 ;  /* 0x0000000807087220 */ /* 0x000fe20000400000 */
[C---:B---3--:R-:W-:Y:S01]  /*1900*/  FMUL R12, R0.reuse, R12 ;  /* 0x0000000c000c7220 */ /* 0x048fe20000400000 */
[C---:B------:R-:W-:Y:S01]  /*1910*/  FMUL R13, R0.reuse, R13 ;  /* 0x0000000d000d7220 */ /* 0x040fe20000400000 */
[C---:B------:R-:W-:Y:S01]  /*1920*/  FMUL R14, R0.reuse, R14 ;  /* 0x0000000e000e7220 */ /* 0x040fe20000400000 */
[----:B------:R-:W-:Y:S01]  /*1930*/  FMUL R15, R0, R15 ;  /* 0x0000000f000f7220 */ /* 0x000fe20000400000 */
[----:B----4-:R-:W-:Y:S01]  /*1940*/  FADD R5, R20, 1 ;  /* 0x3f80000014057421 */ /* 0x010fe20000000000 */
[----:B------:R-:W-:Y:S01]  /*1950*/  FADD R4, R21, 1 ;  /* 0x3f80000015047421 */ /* 0x000fe20000000000 */
[----:B------:R-:W-:Y:S01]  /*1960*/  FADD R7, R22, 1 ;  /* 0x3f80000016077421 */ /* 0x000fe20000000000 */
[----:B------:R-:W-:Y:S01]  /*1970*/  FADD R6, R23, 1 ;  /* 0x3f80000017067421 */ /* 0x000fe20000000000 */
[----:B------:R-:W-:Y:S01]  /*1980*/  LEA R22, P0, R18, c[0x0][0x1a8], 0x1 ;  /* 0x00006a0012167a11 */ /* 0x000fe200078008ff */
[----:B------:R-:W-:Y:S01]  /*1990*/  FMUL R5, R12, R5 ;  /* 0x000000050c057220 */ /* 0x000fe20000400000 */
[----:B------:R-:W-:Y:S01]  /*19a0*/  IADD3 R20, R18, 0x800, RZ ;  /* 0x0000080012147810 */ /* 0x000fe20007ffe0ff */
[----:B------:R-:W-:Y:S01]  /*19b0*/  FMUL R4, R13, R4 ;  /* 0x000000040d047220 */ /* 0x000fe20000400000 */
[----:B------:R-:W-:Y:S01]  /*19c0*/  FMUL R7, R14, R7 ;  /* 0x000000070e077220 */ /* 0x000fe20000400000 */
[----:B------:R-:W-:Y:S01]  /*19d0*/  FMUL R6, R15, R6 ;  /* 0x000000060f067220 */ /* 0x000fe20000400000 */
[----:B------:R-:W-:Y:S01]  /*19e0*/  F2FP.BF16.F32.PACK_AB R12, R25, R24 ;  /* 0x00000018190c723e */ /* 0x000fe200000010ff */
[----:B------:R-:W-:Y:S01]  /*19f0*/  CS2R R10, SRZ ;  /* 0x00000000000a7805 */ /* 0x000fe2000001ff00 */
[----:B------:R-:W-:-:S02]  /*1a00*/  LEA.HI.X R23, R18, c[0x0][0x1ac], R19, 0x1, P0 ;  /* 0x00006b0012177a11 */ /* 0x000fc400000f0c13 */
[----:B------:R-:W-:Y:S02]  /*1a10*/  SHF.R.S32.HI R21, RZ, 0x1f, R20 ;  /* 0x0000001fff157819 */ /* 0x000fe40000011414 */
[----:B------:R-:W-:Y:S02]  /*1a20*/  LEA R24, P0, R20, c[0x0][0x168], 0x2 ;  /* 0x00005a0014187a11 */ /* 0x000fe400078010ff */
[----:B------:R-:W-:Y:S02]  /*1a30*/  F2FP.BF16.F32.PACK_AB R14, R4, R5 ;  /* 0x00000005040e723e */ /* 0x000fe400000010ff */
[----:B------:R-:W-:Y:S01]  /*1a40*/  F2FP.BF16.F32.PACK_AB R15, R6, R7 ;  /* 0x00000007060f723e */ /* 0x000fe200000010ff */
[----:B------:R-:W-:Y:S01]  /*1a50*/  CS2R R4, SRZ ;  /* 0x0000000000047805 */ /* 0x000fe2000001ff00 */
[----:B------:R-:W-:Y:S01]  /*1a60*/  F2FP.BF16.F32.PACK_AB R13, R8, R9 ;  /* 0x00000009080d723e */ /* 0x000fe200000010ff */
[----:B------:R-:W-:Y:S01]  /*1a70*/  CS2R R6, SRZ ;  /* 0x0000000000067805 */ /* 0x000fe2000001ff00 */
[----:B------:R-:W-:Y:S01]  /*1a80*/  LEA.HI.X R25, R20, c[0x0][0x16c], R21, 0x2, P0 ;  /* 0x00005b0014197a11 */ /* 0x000fe200000f1415 */
[----:B------:R-:W-:-:S02]  /*1a90*/  CS2R R8, SRZ ;  /* 0x0000000000087805 */ /* 0x000fc4000001ff00 */
[----:B------:R0:W-:Y:S04]  /*1aa0*/  STG.E.128 [R22.64], R12 ;  /* 0x0000000c16007986 */ /* 0x0001e8000c101d06 */
[----:B------:R-:W2:Y:S04]  /*1ab0*/  @!P1 LDG.E.EF.128 R4, [R24.64] ;  /* 0x0000000618049981 */ /* 0x000ea8000c0e1d00 */
[----:B------:R-:W3:Y:S01]  /*1ac0*/  @!P1 LDG.E.EL.128 R8, [R2.64+0x2000] ;  /* 0x0020000602089981 */ /* 0x000ee2000c2e1d00 */
[----:B------:R-:W-:Y:S01]  /*1ad0*/  CS2R R18, SRZ ;  /* 0x0000000000127805 */ /* 0x000fe2000001ff00 */
[----:B0-----:R-:W-:Y:S01]  /*1ae0*/  IADD3 R23, R17, 0x800, RZ ;  /* 0x0000080011177810 */ /* 0x001fe20007ffe0ff */
[----:B------:R-:W-:Y:S01]  /*1af0*/  CS2R R12, SRZ ;  /* 0x00000000000c7805 */ /* 0x000fe2000001ff00 */
[----:B------:R-:W-:-:S03]  /*1b00*/  CS2R R14, SRZ ;  /* 0x00000000000e7805 */ /* 0x000fc6000001ff00 */
[----:B------:R-:W-:Y:S02]  /*1b10*/  IMAD.WIDE R22, R23, R16, c[0x0][0x168] ;  /* 0x00005a0017167625 */ /* 0x000fe400078e0210 */
[----:B------:R-:W-:-:S03]  /*1b20*/  CS2R R16, SRZ ;  /* 0x0000000000107805 */ /* 0x000fc6000001ff00 */
[----:B------:R-:W4:Y:S04]  /*1b30*/  @!P1 LDG.E.EF.128 R12, [R22.64] ;  /* 0x00000006160c9981 */ /* 0x000f28000c0e1d00 */
[----:B------:R0:W5:Y:S01]  /*1b40*/  @!P1 LDG.E.EL.128 R16, [R2.64+0x2010] ;  /* 0x0020100602109981 */ /* 0x000162000c2e1d00 */
[----:B--2---:R-:W-:Y:S02]  /*1b50*/  SEL R7, R7, RZ, !P1 ;  /* 0x000000ff07077207 */ /* 0x004fe40004800000 */
[----:B------:R-:W-:Y:S02]  /*1b60*/  SEL R27, R6, RZ, !P1 ;  /* 0x000000ff061b7207 */ /* 0x000fe40004800000 */
[----:B---3--:R-:W-:Y:S01]  /*1b70*/  SEL R8, R8, RZ, !P1 ;  /* 0x000000ff08087207 */ /* 0x008fe20004800000 */
[C---:B0-----:R-:W-:Y:S01]  /*1b80*/  FMUL R3, R0.reuse, R7 ;  /* 0x0000000700037220 */ /* 0x041fe20000400000 */
[----:B------:R-:W-:Y:S01]  /*1b90*/  SEL R11, R11, RZ, !P1 ;  /* 0x000000ff0b0b7207 */ /* 0x000fe20004800000 */
[----:B------:R-:W-:Y:S01]  /*1ba0*/  FMUL R2, R0, R27 ;  /* 0x0000001b00027220 */ /* 0x000fe20000400000 */
[----:B------:R-:W-:Y:S01]  /*1bb0*/  SEL R6, R9, RZ, !P1 ;  /* 0x000000ff09067207 */ /* 0x000fe20004800000 */
[----:B------:R-:W-:Y:S01]  /*1bc0*/  FADD R7, R8, 1 ;  /* 0x3f80000008077421 */ /* 0x000fe20000000000 */
[----:B------:R-:W-:Y:S01]  /*1bd0*/  SEL R5, R5, RZ, !P1 ;  /* 0x000000ff05057207 */ /* 0x000fe20004800000 */
[----:B------:R-:W-:Y:S01]  /*1be0*/  FADD R8, R11, 1 ;  /* 0x3f8000000b087421 */ /* 0x000fe20000000000 */
[----:B------:R-:W-:Y:S01]  /*1bf0*/  SEL R9, R10, RZ, !P1 ;  /* 0x000000ff0a097207 */ /* 0x000fe20004800000 */
[----:B------:R-:W-:Y:S01]  /*1c00*/  FADD R6, R6, 1 ;  /* 0x3f80000006067421 */ /* 0x000fe20000000000 */
[----:B------:R-:W-:Y:S01]  /*1c10*/  SEL R25, R4, RZ, !P1 ;  /* 0x000000ff04197207 */ /* 0x000fe20004800000 */
[----:B------:R-:W-:Y:S01]  /*1c20*/  FMUL R8, R3, R8 ;  /* 0x0000000803087220 */ /* 0x000fe20000400000 */
[----:B------:R-:W-:Y:S01]  /*1c30*/  FMUL R5, R0, R5 ;  /* 0x0000000500057220 */ /* 0x000fe20000400000 */
[----:B------:R-:W-:-:S02]  /*1c40*/  FADD R9, R9, 1 ;  /* 0x3f80000009097421 */ /* 0x000fc40000000000 */
[----:B------:R-:W-:Y:S01]  /*1c50*/  FMUL R4, R0, R25 ;  /* 0x0000001900047220 */ /* 0x000fe20000400000 */
[----:B------:R-:W-:Y:S01]  /*1c60*/  FMUL R10, R5, R6 ;  /* 0x00000006050a7220 */ /* 0x000fe20000400000 */
[----:B------:R-:W-:Y:S02]  /*1c70*/  FMUL R9, R2, R9 ;  /* 0x0000000902097220 */ /* 0x000fe40000400000 */
[----:B------:R-:W-:Y:S01]  /*1c80*/  FMUL R7, R4, R7 ;  /* 0x0000000704077220 */ /* 0x000fe20000400000 */
[----:B----4-:R-:W-:Y:S02]  /*1c90*/  SEL R3, R12, RZ, !P1 ;  /* 0x000000ff0c037207 */ /* 0x010fe40004800000 */
[----:B------:R-:W-:Y:S02]  /*1ca0*/  SEL R11, R14, RZ, !P1 ;  /* 0x000000ff0e0b7207 */ /* 0x000fe40004800000 */
[----:B-----5:R-:W-:Y:S01]  /*1cb0*/  SEL R16, R16, RZ, !P1 ;  /* 0x000000ff10107207 */ /* 0x020fe20004800000 */
[C---:B------:R-:W-:Y:S01]  /*1cc0*/  FMUL R2, R0.reuse, R3 ;  /* 0x0000000300027220 */ /* 0x040fe20000400000 */
[----:B------:R-:W-:Y:S01]  /*1cd0*/  SEL R13, R13, RZ, !P1 ;  /* 0x000000ff0d0d7207 */ /* 0x000fe20004800000 */
[----:B------:R-:W-:Y:S01]  /*1ce0*/  FMUL R4, R0, R11 ;  /* 0x0000000b00047220 */ /* 0x000fe20000400000 */
[----:B------:R-:W-:Y:S01]  /*1cf0*/  SEL R15, R15, RZ, !P1 ;  /* 0x000000ff0f0f7207 */ /* 0x000fe20004800000 */
[----:B------:R-:W-:Y:S01]  /*1d00*/  FADD R5, R16, 1 ;  /* 0x3f80000010057421 */ /* 0x000fe20000000000 */
[----:B------:R-:W-:Y:S01]  /*1d10*/  SEL R17, R17, RZ, !P1 ;  /* 0x000000ff11117207 */ /* 0x000fe20004800000 */
[----:B------:R-:W-:Y:S01]  /*1d20*/  FMUL R3, R0, R13 ;  /* 0x0000000d00037220 */ /* 0x000fe20000400000 */
[----:B------:R-:W-:Y:S01]  /*1d30*/  SEL R18, R18, RZ, !P1 ;  /* 0x000000ff12127207 */ /* 0x000fe20004800000 */
[----:B------:R-:W-:Y:S01]  /*1d40*/  FMUL R11, R2, R5 ;  /* 0x00000005020b7220 */ /* 0x000fe20000400000 */
[----:B------:R-:W-:Y:S01]  /*1d50*/  SEL R19, R19, RZ, !P1 ;  /* 0x000000ff13137207 */ /* 0x000fe20004800000 */
[----:B------:R-:W-:Y:S01]  /*1d60*/  FMUL R0, R0, R15 ;  /* 0x0000000f00007220 */ /* 0x000fe20000400000 */
[----:B------:R-:W-:Y:S01]  /*1d70*/  FADD R6, R17, 1 ;  /* 0x3f80000011067421 */ /* 0x000fe20000000000 */
[----:B------:R-:W-:Y:S01]  /*1d80*/  FADD R5, R18, 1 ;  /* 0x3f80000012057421 */ /* 0x000fe20000000000 */
[----:B------:R-:W-:Y:S01]  /*1d90*/  LEA R2, P0, R20, c[0x0][0x1a8], 0x1 ;  /* 0x00006a0014027a11 */ /* 0x000fe200078008ff */
[----:B------:R-:W-:Y:S01]  /*1da0*/  FADD R19, R19, 1 ;  /* 0x3f80000013137421 */ /* 0x000fe20000000000 */
[----:B------:R-:W-:Y:S01]  /*1db0*/  FMUL R6, R3, R6 ;  /* 0x0000000603067220 */ /* 0x000fe20000400000 */
[----:B------:R-:W-:Y:S01]  /*1dc0*/  FMUL R4, R4, R5 ;  /* 0x0000000504047220 */ /* 0x000fe20000400000 */
[----:B------:R-:W-:Y:S01]  /*1dd0*/  LEA.HI.X R3, R20, c[0x0][0x1ac], R21, 0x1, P0 ;  /* 0x00006b0014037a11 */ /* 0x000fe200000f0c15 */
[----:B------:R-:W-:Y:S01]  /*1de0*/  FMUL R19, R0, R19 ;  /* 0x0000001300137220 */ /* 0x000fe20000400000 */
[----:B------:R-:W-:-:S02]  /*1df0*/  F2FP.BF16.F32.PACK_AB R16, R10, R7 ;  /* 0x000000070a10723e */ /* 0x000fc400000010ff */
[----:B------:R-:W-:Y:S02]  /*1e00*/  F2FP.BF16.F32.PACK_AB R17, R8, R9 ;  /* 0x000000090811723e */ /* 0x000fe400000010ff */
[----:B------:R-:W-:Y:S02]  /*1e10*/  F2FP.BF16.F32.PACK_AB R18, R6, R11 ;  /* 0x0000000b0612723e */ /* 0x000fe400000010ff */
[----:B------:R-:W-:Y:S01]  /*1e20*/  F2FP.BF16.F32.PACK_AB R19, R19, R4 ;  /* 0x000000041313723e */ /* 0x000fe200000010ff */
[----:B------:R-:W-:Y:S06]  /*1e30*/  @P1 EXIT ;  /* 0x000000000000194d */ /* 0x000fec0003800000 */
[----:B------:R-:W-:Y:S01]  /*1e40*/  STG.E.128 [R2.64], R16 ;  /* 0x0000001002007986 */ /* 0x000fe2000c101d06 */
[----:B------:R-:W-:Y:S05]  /*1e50*/  EXIT ;  /* 0x000000000000794d */ /* 0x000fea0003800000 */
.L_x_1:
[----:B------:R-:W-:-:S00]  /*1e60*/  BRA `(.L_x_1) ;  /* 0xfffffff000007947 */ /* 0x000fc0000383ffff */
[----:B------:R-:W-:-:S00]  /*1e70*/  NOP ;  /* 0x0000000000007918 */ /* 0x000fc00000000000 */
        /* <DEDUP_REMOVED lines=8> */
.L_x_2:


//--------------------- .nv.global.init           --------------------------
	.section	.nv.global.init,"aw",@progbits
.nv.global.init:
	.type		_$_str,@object
	.size		_$_str,(.L_0 - _$_str)
_$_str:
        /*0000*/ 	.byte	0x5f, 0x5f, 0x43, 0x55, 0x44, 0x41, 0x5f, 0x46, 0x54, 0x5a, 0x00
.L_0:


//--------------------- .nv.shared.triton__0d1d2d3d4d5d6d7d8d9d10de11de --------------------------
	.section	.nv.shared.triton__0d1d2d3d4d5d6d7d8d9d10de11de,"aw",@nobits
	.align	16
